//
// Generated by NVIDIA NVVM Compiler
//
// Compiler Build ID: CL-36424714
// Cuda compilation tools, release 13.0, V13.0.88
// Based on NVVM 20.0.0
//

.version 9.0
.target sm_100
.address_size 64

	// .globl	_Z12dense_kernelPKfS0_S0_Pfii

.visible .entry _Z12dense_kernelPKfS0_S0_Pfii(
	.param .u64 .ptr .align 1 _Z12dense_kernelPKfS0_S0_Pfii_param_0,
	.param .u64 .ptr .align 1 _Z12dense_kernelPKfS0_S0_Pfii_param_1,
	.param .u64 .ptr .align 1 _Z12dense_kernelPKfS0_S0_Pfii_param_2,
	.param .u64 .ptr .align 1 _Z12dense_kernelPKfS0_S0_Pfii_param_3,
	.param .u32 _Z12dense_kernelPKfS0_S0_Pfii_param_4,
	.param .u32 _Z12dense_kernelPKfS0_S0_Pfii_param_5
)
{
	.reg .pred 	%p<66>;
	.reg .b32 	%r<188>;
	.reg .b32 	%f<480>;
	.reg .b64 	%rd<140>;

	ld.param.u64 	%rd14, [_Z12dense_kernelPKfS0_S0_Pfii_param_0];
	ld.param.u64 	%rd15, [_Z12dense_kernelPKfS0_S0_Pfii_param_1];
	ld.param.u64 	%rd16, [_Z12dense_kernelPKfS0_S0_Pfii_param_2];
	ld.param.u64 	%rd17, [_Z12dense_kernelPKfS0_S0_Pfii_param_3];
	ld.param.u32 	%r83, [_Z12dense_kernelPKfS0_S0_Pfii_param_4];
	ld.param.u32 	%r84, [_Z12dense_kernelPKfS0_S0_Pfii_param_5];
	cvta.to.global.u64 	%rd1, %rd15;
	cvta.to.global.u64 	%rd2, %rd14;
	cvta.to.global.u64 	%rd3, %rd17;
	cvta.to.global.u64 	%rd4, %rd16;
	mov.u32 	%r85, %ctaid.x;
	mov.u32 	%r86, %ntid.x;
	mov.u32 	%r87, %tid.x;
	mad.lo.s32 	%r1, %r85, %r86, %r87;
	setp.ge.s32 	%p1, %r1, %r83;
	@%p1 bra 	$L__BB0_87;
	cvt.rn.f32.s32 	%f69, %r84;
	sqrt.rn.f32 	%f70, %f69;
	rcp.rn.f32 	%f1, %f70;
	setp.lt.s32 	%p2, %r83, 1;
	mov.f32 	%f457, 0fF149F2CA;
	@%p2 bra 	$L__BB0_24;
	setp.lt.s32 	%p3, %r84, 1;
	mul.lo.s32 	%r2, %r84, %r1;
	@%p3 bra 	$L__BB0_18;
	add.s32 	%r3, %r84, -1;
	and.b32  	%r4, %r84, 15;
	and.b32  	%r5, %r84, 7;
	and.b32  	%r6, %r84, 2147483632;
	and.b32  	%r7, %r84, 3;
	mov.b32 	%r160, 0;
	mov.f32 	%f457, 0fF149F2CA;
$L__BB0_4:
	setp.lt.u32 	%p10, %r3, 15;
	mul.lo.s32 	%r9, %r160, %r84;
	mov.f32 	%f452, 0f00000000;
	mov.b32 	%r163, 0;
	@%p10 bra 	$L__BB0_7;
	mov.f32 	%f452, 0f00000000;
	mov.b32 	%r161, 0;
$L__BB0_6:
	.pragma "nounroll";
	add.s32 	%r93, %r161, %r2;
	mul.wide.s32 	%rd18, %r93, 4;
	add.s64 	%rd19, %rd2, %rd18;
	ld.global.nc.f32 	%f78, [%rd19];
	add.s32 	%r94, %r161, %r9;
	mul.wide.u32 	%rd20, %r94, 4;
	add.s64 	%rd21, %rd1, %rd20;
	ld.global.nc.f32 	%f79, [%rd21];
	fma.rn.f32 	%f80, %f78, %f79, %f452;
	ld.global.nc.f32 	%f81, [%rd19+4];
	ld.global.nc.f32 	%f82, [%rd21+4];
	fma.rn.f32 	%f83, %f81, %f82, %f80;
	ld.global.nc.f32 	%f84, [%rd19+8];
	ld.global.nc.f32 	%f85, [%rd21+8];
	fma.rn.f32 	%f86, %f84, %f85, %f83;
	ld.global.nc.f32 	%f87, [%rd19+12];
	ld.global.nc.f32 	%f88, [%rd21+12];
	fma.rn.f32 	%f89, %f87, %f88, %f86;
	ld.global.nc.f32 	%f90, [%rd19+16];
	ld.global.nc.f32 	%f91, [%rd21+16];
	fma.rn.f32 	%f92, %f90, %f91, %f89;
	ld.global.nc.f32 	%f93, [%rd19+20];
	ld.global.nc.f32 	%f94, [%rd21+20];
	fma.rn.f32 	%f95, %f93, %f94, %f92;
	ld.global.nc.f32 	%f96, [%rd19+24];
	ld.global.nc.f32 	%f97, [%rd21+24];
	fma.rn.f32 	%f98, %f96, %f97, %f95;
	ld.global.nc.f32 	%f99, [%rd19+28];
	ld.global.nc.f32 	%f100, [%rd21+28];
	fma.rn.f32 	%f101, %f99, %f100, %f98;
	ld.global.nc.f32 	%f102, [%rd19+32];
	ld.global.nc.f32 	%f103, [%rd21+32];
	fma.rn.f32 	%f104, %f102, %f103, %f101;
	ld.global.nc.f32 	%f105, [%rd19+36];
	ld.global.nc.f32 	%f106, [%rd21+36];
	fma.rn.f32 	%f107, %f105, %f106, %f104;
	ld.global.nc.f32 	%f108, [%rd19+40];
	ld.global.nc.f32 	%f109, [%rd21+40];
	fma.rn.f32 	%f110, %f108, %f109, %f107;
	ld.global.nc.f32 	%f111, [%rd19+44];
	ld.global.nc.f32 	%f112, [%rd21+44];
	fma.rn.f32 	%f113, %f111, %f112, %f110;
	ld.global.nc.f32 	%f114, [%rd19+48];
	ld.global.nc.f32 	%f115, [%rd21+48];
	fma.rn.f32 	%f116, %f114, %f115, %f113;
	ld.global.nc.f32 	%f117, [%rd19+52];
	ld.global.nc.f32 	%f118, [%rd21+52];
	fma.rn.f32 	%f119, %f117, %f118, %f116;
	ld.global.nc.f32 	%f120, [%rd19+56];
	ld.global.nc.f32 	%f121, [%rd21+56];
	fma.rn.f32 	%f122, %f120, %f121, %f119;
	ld.global.nc.f32 	%f123, [%rd19+60];
	ld.global.nc.f32 	%f124, [%rd21+60];
	fma.rn.f32 	%f452, %f123, %f124, %f122;
	add.s32 	%r161, %r161, 16;
	setp.ne.s32 	%p11, %r161, %r6;
	mov.u32 	%r163, %r6;
	@%p11 bra 	$L__BB0_6;
$L__BB0_7:
	setp.eq.s32 	%p12, %r4, 0;
	@%p12 bra 	$L__BB0_17;
	add.s32 	%r95, %r4, -1;
	setp.lt.u32 	%p13, %r95, 7;
	@%p13 bra 	$L__BB0_10;
	add.s32 	%r96, %r163, %r2;
	mul.wide.s32 	%rd22, %r96, 4;
	add.s64 	%rd23, %rd2, %rd22;
	ld.global.nc.f32 	%f126, [%rd23];
	add.s32 	%r97, %r163, %r9;
	mul.wide.u32 	%rd24, %r97, 4;
	add.s64 	%rd25, %rd1, %rd24;
	ld.global.nc.f32 	%f127, [%rd25];
	fma.rn.f32 	%f128, %f126, %f127, %f452;
	ld.global.nc.f32 	%f129, [%rd23+4];
	cvt.u64.u32 	%rd26, %r9;
	cvt.u64.u32 	%rd27, %r163;
	add.s64 	%rd28, %rd27, %rd26;
	shl.b64 	%rd29, %rd28, 2;
	add.s64 	%rd30, %rd1, %rd29;
	ld.global.nc.f32 	%f130, [%rd30+4];
	fma.rn.f32 	%f131, %f129, %f130, %f128;
	ld.global.nc.f32 	%f132, [%rd23+8];
	ld.global.nc.f32 	%f133, [%rd30+8];
	fma.rn.f32 	%f134, %f132, %f133, %f131;
	ld.global.nc.f32 	%f135, [%rd23+12];
	ld.global.nc.f32 	%f136, [%rd30+12];
	fma.rn.f32 	%f137, %f135, %f136, %f134;
	ld.global.nc.f32 	%f138, [%rd23+16];
	ld.global.nc.f32 	%f139, [%rd30+16];
	fma.rn.f32 	%f140, %f138, %f139, %f137;
	ld.global.nc.f32 	%f141, [%rd23+20];
	ld.global.nc.f32 	%f142, [%rd30+20];
	fma.rn.f32 	%f143, %f141, %f142, %f140;
	ld.global.nc.f32 	%f144, [%rd23+24];
	ld.global.nc.f32 	%f145, [%rd30+24];
	fma.rn.f32 	%f146, %f144, %f145, %f143;
	ld.global.nc.f32 	%f147, [%rd23+28];
	ld.global.nc.f32 	%f148, [%rd30+28];
	fma.rn.f32 	%f452, %f147, %f148, %f146;
	add.s32 	%r163, %r163, 8;
$L__BB0_10:
	setp.eq.s32 	%p14, %r5, 0;
	@%p14 bra 	$L__BB0_17;
	add.s32 	%r98, %r5, -1;
	setp.lt.u32 	%p15, %r98, 3;
	@%p15 bra 	$L__BB0_13;
	add.s32 	%r99, %r163, %r2;
	mul.wide.s32 	%rd31, %r99, 4;
	add.s64 	%rd32, %rd2, %rd31;
	ld.global.nc.f32 	%f150, [%rd32];
	add.s32 	%r100, %r163, %r9;
	mul.wide.u32 	%rd33, %r100, 4;
	add.s64 	%rd34, %rd1, %rd33;
	ld.global.nc.f32 	%f151, [%rd34];
	fma.rn.f32 	%f152, %f150, %f151, %f452;
	ld.global.nc.f32 	%f153, [%rd32+4];
	cvt.u64.u32 	%rd35, %r9;
	cvt.u64.u32 	%rd36, %r163;
	add.s64 	%rd37, %rd36, %rd35;
	shl.b64 	%rd38, %rd37, 2;
	add.s64 	%rd39, %rd1, %rd38;
	ld.global.nc.f32 	%f154, [%rd39+4];
	fma.rn.f32 	%f155, %f153, %f154, %f152;
	ld.global.nc.f32 	%f156, [%rd32+8];
	ld.global.nc.f32 	%f157, [%rd39+8];
	fma.rn.f32 	%f158, %f156, %f157, %f155;
	ld.global.nc.f32 	%f159, [%rd32+12];
	ld.global.nc.f32 	%f160, [%rd39+12];
	fma.rn.f32 	%f452, %f159, %f160, %f158;
	add.s32 	%r163, %r163, 4;
$L__BB0_13:
	setp.eq.s32 	%p16, %r7, 0;
	@%p16 bra 	$L__BB0_17;
	setp.eq.s32 	%p17, %r7, 1;
	add.s32 	%r101, %r163, %r2;
	mul.wide.s32 	%rd40, %r101, 4;
	add.s64 	%rd5, %rd2, %rd40;
	ld.global.nc.f32 	%f161, [%rd5];
	add.s32 	%r102, %r163, %r9;
	mul.wide.u32 	%rd41, %r102, 4;
	add.s64 	%rd42, %rd1, %rd41;
	ld.global.nc.f32 	%f162, [%rd42];
	fma.rn.f32 	%f452, %f161, %f162, %f452;
	@%p17 bra 	$L__BB0_17;
	setp.eq.s32 	%p18, %r7, 2;
	ld.global.nc.f32 	%f163, [%rd5+4];
	cvt.u64.u32 	%rd43, %r9;
	cvt.u64.u32 	%rd44, %r163;
	add.s64 	%rd45, %rd44, %rd43;
	shl.b64 	%rd46, %rd45, 2;
	add.s64 	%rd6, %rd1, %rd46;
	ld.global.nc.f32 	%f164, [%rd6+4];
	fma.rn.f32 	%f452, %f163, %f164, %f452;
	@%p18 bra 	$L__BB0_17;
	ld.global.nc.f32 	%f165, [%rd5+8];
	ld.global.nc.f32 	%f166, [%rd6+8];
	fma.rn.f32 	%f452, %f165, %f166, %f452;
$L__BB0_17:
	mul.f32 	%f167, %f1, %f452;
	setp.gt.f32 	%p19, %f167, %f457;
	selp.f32 	%f457, %f167, %f457, %p19;
	add.s32 	%r160, %r160, 1;
	setp.eq.s32 	%p20, %r160, %r83;
	@%p20 bra 	$L__BB0_24;
	bra.uni 	$L__BB0_4;
$L__BB0_18:
	mul.f32 	%f18, %f1, 0f00000000;
	and.b32  	%r18, %r83, 3;
	setp.lt.u32 	%p4, %r83, 4;
	mov.f32 	%f457, 0fF149F2CA;
	@%p4 bra 	$L__BB0_21;
	and.b32  	%r19, %r83, 2147483644;
	mov.b32 	%r165, 0;
	mov.f32 	%f457, 0fF149F2CA;
$L__BB0_20:
	setp.gt.f32 	%p5, %f18, %f457;
	selp.f32 	%f457, %f18, %f457, %p5;
	add.s32 	%r165, %r165, 4;
	setp.ne.s32 	%p6, %r165, %r19;
	@%p6 bra 	$L__BB0_20;
$L__BB0_21:
	setp.eq.s32 	%p7, %r18, 0;
	@%p7 bra 	$L__BB0_24;
	mov.b32 	%r166, 0;
$L__BB0_23:
	.pragma "nounroll";
	setp.gt.f32 	%p8, %f18, %f457;
	selp.f32 	%f457, %f18, %f457, %p8;
	add.s32 	%r166, %r166, 1;
	setp.ne.s32 	%p9, %r166, %r18;
	@%p9 bra 	$L__BB0_23;
$L__BB0_24:
	setp.lt.s32 	%p21, %r83, 1;
	mov.f32 	%f471, 0f00000000;
	@%p21 bra 	$L__BB0_47;
	setp.lt.s32 	%p22, %r84, 1;
	mul.lo.s32 	%r24, %r84, %r1;
	@%p22 bra 	$L__BB0_41;
	and.b32  	%r25, %r84, 15;
	and.b32  	%r26, %r84, 7;
	and.b32  	%r27, %r84, 2147483632;
	and.b32  	%r28, %r84, 3;
	mov.f32 	%f471, 0f00000000;
	mov.b32 	%r167, 0;
$L__BB0_27:
	add.s32 	%r109, %r84, -1;
	setp.lt.u32 	%p27, %r109, 15;
	mul.lo.s32 	%r30, %r167, %r84;
	mov.f32 	%f466, 0f00000000;
	mov.b32 	%r170, 0;
	@%p27 bra 	$L__BB0_30;
	mov.f32 	%f466, 0f00000000;
	mov.b32 	%r168, 0;
$L__BB0_29:
	.pragma "nounroll";
	add.s32 	%r111, %r168, %r24;
	mul.wide.s32 	%rd47, %r111, 4;
	add.s64 	%rd48, %rd2, %rd47;
	ld.global.nc.f32 	%f191, [%rd48];
	add.s32 	%r112, %r168, %r30;
	mul.wide.u32 	%rd49, %r112, 4;
	add.s64 	%rd50, %rd1, %rd49;
	ld.global.nc.f32 	%f192, [%rd50];
	fma.rn.f32 	%f193, %f191, %f192, %f466;
	ld.global.nc.f32 	%f194, [%rd48+4];
	ld.global.nc.f32 	%f195, [%rd50+4];
	fma.rn.f32 	%f196, %f194, %f195, %f193;
	ld.global.nc.f32 	%f197, [%rd48+8];
	ld.global.nc.f32 	%f198, [%rd50+8];
	fma.rn.f32 	%f199, %f197, %f198, %f196;
	ld.global.nc.f32 	%f200, [%rd48+12];
	ld.global.nc.f32 	%f201, [%rd50+12];
	fma.rn.f32 	%f202, %f200, %f201, %f199;
	ld.global.nc.f32 	%f203, [%rd48+16];
	ld.global.nc.f32 	%f204, [%rd50+16];
	fma.rn.f32 	%f205, %f203, %f204, %f202;
	ld.global.nc.f32 	%f206, [%rd48+20];
	ld.global.nc.f32 	%f207, [%rd50+20];
	fma.rn.f32 	%f208, %f206, %f207, %f205;
	ld.global.nc.f32 	%f209, [%rd48+24];
	ld.global.nc.f32 	%f210, [%rd50+24];
	fma.rn.f32 	%f211, %f209, %f210, %f208;
	ld.global.nc.f32 	%f212, [%rd48+28];
	ld.global.nc.f32 	%f213, [%rd50+28];
	fma.rn.f32 	%f214, %f212, %f213, %f211;
	ld.global.nc.f32 	%f215, [%rd48+32];
	ld.global.nc.f32 	%f216, [%rd50+32];
	fma.rn.f32 	%f217, %f215, %f216, %f214;
	ld.global.nc.f32 	%f218, [%rd48+36];
	ld.global.nc.f32 	%f219, [%rd50+36];
	fma.rn.f32 	%f220, %f218, %f219, %f217;
	ld.global.nc.f32 	%f221, [%rd48+40];
	ld.global.nc.f32 	%f222, [%rd50+40];
	fma.rn.f32 	%f223, %f221, %f222, %f220;
	ld.global.nc.f32 	%f224, [%rd48+44];
	ld.global.nc.f32 	%f225, [%rd50+44];
	fma.rn.f32 	%f226, %f224, %f225, %f223;
	ld.global.nc.f32 	%f227, [%rd48+48];
	ld.global.nc.f32 	%f228, [%rd50+48];
	fma.rn.f32 	%f229, %f227, %f228, %f226;
	ld.global.nc.f32 	%f230, [%rd48+52];
	ld.global.nc.f32 	%f231, [%rd50+52];
	fma.rn.f32 	%f232, %f230, %f231, %f229;
	ld.global.nc.f32 	%f233, [%rd48+56];
	ld.global.nc.f32 	%f234, [%rd50+56];
	fma.rn.f32 	%f235, %f233, %f234, %f232;
	ld.global.nc.f32 	%f236, [%rd48+60];
	ld.global.nc.f32 	%f237, [%rd50+60];
	fma.rn.f32 	%f466, %f236, %f237, %f235;
	add.s32 	%r168, %r168, 16;
	setp.ne.s32 	%p28, %r168, %r27;
	mov.u32 	%r170, %r27;
	@%p28 bra 	$L__BB0_29;
$L__BB0_30:
	setp.eq.s32 	%p29, %r25, 0;
	@%p29 bra 	$L__BB0_40;
	add.s32 	%r113, %r25, -1;
	setp.lt.u32 	%p30, %r113, 7;
	@%p30 bra 	$L__BB0_33;
	add.s32 	%r114, %r170, %r24;
	mul.wide.s32 	%rd51, %r114, 4;
	add.s64 	%rd52, %rd2, %rd51;
	ld.global.nc.f32 	%f239, [%rd52];
	add.s32 	%r115, %r170, %r30;
	mul.wide.u32 	%rd53, %r115, 4;
	add.s64 	%rd54, %rd1, %rd53;
	ld.global.nc.f32 	%f240, [%rd54];
	fma.rn.f32 	%f241, %f239, %f240, %f466;
	ld.global.nc.f32 	%f242, [%rd52+4];
	cvt.u64.u32 	%rd55, %r30;
	cvt.u64.u32 	%rd56, %r170;
	add.s64 	%rd57, %rd56, %rd55;
	shl.b64 	%rd58, %rd57, 2;
	add.s64 	%rd59, %rd1, %rd58;
	ld.global.nc.f32 	%f243, [%rd59+4];
	fma.rn.f32 	%f244, %f242, %f243, %f241;
	ld.global.nc.f32 	%f245, [%rd52+8];
	ld.global.nc.f32 	%f246, [%rd59+8];
	fma.rn.f32 	%f247, %f245, %f246, %f244;
	ld.global.nc.f32 	%f248, [%rd52+12];
	ld.global.nc.f32 	%f249, [%rd59+12];
	fma.rn.f32 	%f250, %f248, %f249, %f247;
	ld.global.nc.f32 	%f251, [%rd52+16];
	ld.global.nc.f32 	%f252, [%rd59+16];
	fma.rn.f32 	%f253, %f251, %f252, %f250;
	ld.global.nc.f32 	%f254, [%rd52+20];
	ld.global.nc.f32 	%f255, [%rd59+20];
	fma.rn.f32 	%f256, %f254, %f255, %f253;
	ld.global.nc.f32 	%f257, [%rd52+24];
	ld.global.nc.f32 	%f258, [%rd59+24];
	fma.rn.f32 	%f259, %f257, %f258, %f256;
	ld.global.nc.f32 	%f260, [%rd52+28];
	ld.global.nc.f32 	%f261, [%rd59+28];
	fma.rn.f32 	%f466, %f260, %f261, %f259;
	add.s32 	%r170, %r170, 8;
$L__BB0_33:
	setp.eq.s32 	%p31, %r26, 0;
	@%p31 bra 	$L__BB0_40;
	add.s32 	%r116, %r26, -1;
	setp.lt.u32 	%p32, %r116, 3;
	@%p32 bra 	$L__BB0_36;
	add.s32 	%r117, %r170, %r24;
	mul.wide.s32 	%rd60, %r117, 4;
	add.s64 	%rd61, %rd2, %rd60;
	ld.global.nc.f32 	%f263, [%rd61];
	add.s32 	%r118, %r170, %r30;
	mul.wide.u32 	%rd62, %r118, 4;
	add.s64 	%rd63, %rd1, %rd62;
	ld.global.nc.f32 	%f264, [%rd63];
	fma.rn.f32 	%f265, %f263, %f264, %f466;
	ld.global.nc.f32 	%f266, [%rd61+4];
	cvt.u64.u32 	%rd64, %r30;
	cvt.u64.u32 	%rd65, %r170;
	add.s64 	%rd66, %rd65, %rd64;
	shl.b64 	%rd67, %rd66, 2;
	add.s64 	%rd68, %rd1, %rd67;
	ld.global.nc.f32 	%f267, [%rd68+4];
	fma.rn.f32 	%f268, %f266, %f267, %f265;
	ld.global.nc.f32 	%f269, [%rd61+8];
	ld.global.nc.f32 	%f270, [%rd68+8];
	fma.rn.f32 	%f271, %f269, %f270, %f268;
	ld.global.nc.f32 	%f272, [%rd61+12];
	ld.global.nc.f32 	%f273, [%rd68+12];
	fma.rn.f32 	%f466, %f272, %f273, %f271;
	add.s32 	%r170, %r170, 4;
$L__BB0_36:
	setp.eq.s32 	%p33, %r28, 0;
	@%p33 bra 	$L__BB0_40;
	setp.eq.s32 	%p34, %r28, 1;
	add.s32 	%r119, %r170, %r24;
	mul.wide.s32 	%rd69, %r119, 4;
	add.s64 	%rd7, %rd2, %rd69;
	ld.global.nc.f32 	%f274, [%rd7];
	add.s32 	%r120, %r170, %r30;
	mul.wide.u32 	%rd70, %r120, 4;
	add.s64 	%rd71, %rd1, %rd70;
	ld.global.nc.f32 	%f275, [%rd71];
	fma.rn.f32 	%f466, %f274, %f275, %f466;
	@%p34 bra 	$L__BB0_40;
	setp.eq.s32 	%p35, %r28, 2;
	ld.global.nc.f32 	%f276, [%rd7+4];
	cvt.u64.u32 	%rd72, %r30;
	cvt.u64.u32 	%rd73, %r170;
	add.s64 	%rd74, %rd73, %rd72;
	shl.b64 	%rd75, %rd74, 2;
	add.s64 	%rd8, %rd1, %rd75;
	ld.global.nc.f32 	%f277, [%rd8+4];
	fma.rn.f32 	%f466, %f276, %f277, %f466;
	@%p35 bra 	$L__BB0_40;
	ld.global.nc.f32 	%f278, [%rd7+8];
	ld.global.nc.f32 	%f279, [%rd8+8];
	fma.rn.f32 	%f466, %f278, %f279, %f466;
$L__BB0_40:
	mul.f32 	%f280, %f1, %f466;
	sub.f32 	%f281, %f280, %f457;
	fma.rn.f32 	%f282, %f281, 0f3BBB989D, 0f3F000000;
	cvt.sat.f32.f32 	%f283, %f282;
	mov.f32 	%f284, 0f4B400001;
	mov.f32 	%f285, 0f437C0000;
	fma.rm.f32 	%f286, %f283, %f285, %f284;
	add.f32 	%f287, %f286, 0fCB40007F;
	neg.f32 	%f288, %f287;
	fma.rn.f32 	%f289, %f281, 0f3FB8AA3B, %f288;
	fma.rn.f32 	%f290, %f281, 0f32A57060, %f289;
	mov.b32 	%r121, %f286;
	shl.b32 	%r122, %r121, 23;
	mov.b32 	%f291, %r122;
	ex2.approx.ftz.f32 	%f292, %f290;
	fma.rn.f32 	%f471, %f292, %f291, %f471;
	add.s32 	%r167, %r167, 1;
	setp.eq.s32 	%p36, %r167, %r83;
	@%p36 bra 	$L__BB0_47;
	bra.uni 	$L__BB0_27;
$L__BB0_41:
	mul.f32 	%f171, %f1, 0f00000000;
	sub.f32 	%f172, %f171, %f457;
	fma.rn.f32 	%f173, %f172, 0f3BBB989D, 0f3F000000;
	cvt.sat.f32.f32 	%f174, %f173;
	mov.f32 	%f175, 0f4B400001;
	mov.f32 	%f176, 0f437C0000;
	fma.rm.f32 	%f177, %f174, %f176, %f175;
	add.f32 	%f178, %f177, 0fCB40007F;
	neg.f32 	%f179, %f178;
	fma.rn.f32 	%f180, %f172, 0f3FB8AA3B, %f179;
	fma.rn.f32 	%f42, %f172, 0f32A57060, %f180;
	mov.b32 	%r103, %f177;
	shl.b32 	%r104, %r103, 23;
	mov.b32 	%f43, %r104;
	and.b32  	%r39, %r83, 3;
	setp.lt.u32 	%p23, %r83, 4;
	mov.f32 	%f471, 0f00000000;
	@%p23 bra 	$L__BB0_44;
	and.b32  	%r40, %r83, 2147483644;
	ex2.approx.ftz.f32 	%f182, %f42;
	mul.f32 	%f44, %f182, %f43;
	mov.b32 	%r172, 0;
	mov.f32 	%f471, 0f00000000;
$L__BB0_43:
	add.f32 	%f183, %f471, %f44;
	add.f32 	%f184, %f183, %f44;
	add.f32 	%f185, %f184, %f44;
	add.f32 	%f471, %f185, %f44;
	add.s32 	%r172, %r172, 4;
	setp.ne.s32 	%p24, %r172, %r40;
	@%p24 bra 	$L__BB0_43;
$L__BB0_44:
	setp.eq.s32 	%p25, %r39, 0;
	@%p25 bra 	$L__BB0_47;
	ex2.approx.ftz.f32 	%f186, %f42;
	mul.f32 	%f49, %f186, %f43;
	mov.b32 	%r173, 0;
$L__BB0_46:
	.pragma "nounroll";
	add.f32 	%f471, %f471, %f49;
	add.s32 	%r173, %r173, 1;
	setp.ne.s32 	%p26, %r173, %r39;
	@%p26 bra 	$L__BB0_46;
$L__BB0_47:
	setp.lt.s32 	%p37, %r84, 1;
	@%p37 bra 	$L__BB0_59;
	mul.lo.s32 	%r45, %r84, %r1;
	add.s32 	%r124, %r84, -1;
	and.b32  	%r46, %r84, 7;
	setp.lt.u32 	%p38, %r124, 7;
	mov.b32 	%r174, 0;
	@%p38 bra 	$L__BB0_51;
	and.b32  	%r174, %r84, 2147483640;
	mov.b32 	%r187, 0;
$L__BB0_50:
	.pragma "nounroll";
	add.s32 	%r126, %r187, %r45;
	mul.wide.s32 	%rd76, %r126, 4;
	add.s64 	%rd77, %rd3, %rd76;
	mov.b32 	%r127, 0;
	st.global.u32 	[%rd77], %r127;
	st.global.u32 	[%rd77+4], %r127;
	st.global.u32 	[%rd77+8], %r127;
	st.global.u32 	[%rd77+12], %r127;
	st.global.u32 	[%rd77+16], %r127;
	st.global.u32 	[%rd77+20], %r127;
	st.global.u32 	[%rd77+24], %r127;
	st.global.u32 	[%rd77+28], %r127;
	add.s32 	%r187, %r187, 8;
	setp.eq.s32 	%p39, %r187, %r174;
	@%p39 bra 	$L__BB0_51;
	bra.uni 	$L__BB0_50;
$L__BB0_51:
	setp.eq.s32 	%p40, %r46, 0;
	@%p40 bra 	$L__BB0_59;
	and.b32  	%r49, %r84, 3;
	setp.lt.u32 	%p41, %r46, 4;
	@%p41 bra 	$L__BB0_54;
	add.s32 	%r128, %r174, %r45;
	mul.wide.s32 	%rd78, %r128, 4;
	add.s64 	%rd79, %rd3, %rd78;
	mov.b32 	%r129, 0;
	st.global.u32 	[%rd79], %r129;
	st.global.u32 	[%rd79+4], %r129;
	st.global.u32 	[%rd79+8], %r129;
	st.global.u32 	[%rd79+12], %r129;
	add.s32 	%r174, %r174, 4;
$L__BB0_54:
	setp.eq.s32 	%p42, %r49, 0;
	@%p42 bra 	$L__BB0_59;
	setp.eq.s32 	%p43, %r49, 1;
	@%p43 bra 	$L__BB0_57;
	add.s32 	%r130, %r174, %r45;
	mul.wide.s32 	%rd80, %r130, 4;
	add.s64 	%rd81, %rd3, %rd80;
	mov.b32 	%r131, 0;
	st.global.u32 	[%rd81], %r131;
	st.global.u32 	[%rd81+4], %r131;
	add.s32 	%r174, %r174, 2;
$L__BB0_57:
	and.b32  	%r132, %r84, 1;
	setp.eq.b32 	%p44, %r132, 1;
	not.pred 	%p45, %p44;
	@%p45 bra 	$L__BB0_59;
	add.s32 	%r133, %r174, %r45;
	mul.wide.s32 	%rd82, %r133, 4;
	add.s64 	%rd83, %rd3, %rd82;
	mov.b32 	%r134, 0;
	st.global.u32 	[%rd83], %r134;
$L__BB0_59:
	setp.lt.s32 	%p46, %r83, 1;
	@%p46 bra 	$L__BB0_87;
	setp.lt.s32 	%p47, %r84, 1;
	mul.lo.s32 	%r54, %r84, %r1;
	@%p47 bra 	$L__BB0_87;
	add.s32 	%r55, %r84, -1;
	and.b32  	%r56, %r84, 15;
	and.b32  	%r57, %r84, 7;
	and.b32  	%r58, %r84, 3;
	and.b32  	%r136, %r84, 2147483632;
	neg.s32 	%r59, %r136;
	mov.b32 	%r177, 0;
$L__BB0_62:
	setp.lt.u32 	%p48, %r55, 15;
	mul.lo.s32 	%r61, %r177, %r84;
	mov.f32 	%f479, 0f00000000;
	mov.b32 	%r185, 0;
	@%p48 bra 	$L__BB0_65;
	mul.wide.u32 	%rd84, %r61, 4;
	add.s64 	%rd85, %rd1, %rd84;
	add.s64 	%rd139, %rd85, 32;
	mov.f32 	%f479, 0f00000000;
	mov.u32 	%r178, %r54;
	mov.u32 	%r179, %r59;
$L__BB0_64:
	.pragma "nounroll";
	and.b32  	%r185, %r84, 2147483632;
	mul.wide.s32 	%rd86, %r178, 4;
	add.s64 	%rd87, %rd2, %rd86;
	ld.global.nc.f32 	%f296, [%rd87];
	ld.global.nc.f32 	%f297, [%rd139+-32];
	fma.rn.f32 	%f298, %f296, %f297, %f479;
	ld.global.nc.f32 	%f299, [%rd87+4];
	ld.global.nc.f32 	%f300, [%rd139+-28];
	fma.rn.f32 	%f301, %f299, %f300, %f298;
	ld.global.nc.f32 	%f302, [%rd87+8];
	ld.global.nc.f32 	%f303, [%rd139+-24];
	fma.rn.f32 	%f304, %f302, %f303, %f301;
	ld.global.nc.f32 	%f305, [%rd87+12];
	ld.global.nc.f32 	%f306, [%rd139+-20];
	fma.rn.f32 	%f307, %f305, %f306, %f304;
	ld.global.nc.f32 	%f308, [%rd87+16];
	ld.global.nc.f32 	%f309, [%rd139+-16];
	fma.rn.f32 	%f310, %f308, %f309, %f307;
	ld.global.nc.f32 	%f311, [%rd87+20];
	ld.global.nc.f32 	%f312, [%rd139+-12];
	fma.rn.f32 	%f313, %f311, %f312, %f310;
	ld.global.nc.f32 	%f314, [%rd87+24];
	ld.global.nc.f32 	%f315, [%rd139+-8];
	fma.rn.f32 	%f316, %f314, %f315, %f313;
	ld.global.nc.f32 	%f317, [%rd87+28];
	ld.global.nc.f32 	%f318, [%rd139+-4];
	fma.rn.f32 	%f319, %f317, %f318, %f316;
	ld.global.nc.f32 	%f320, [%rd87+32];
	ld.global.nc.f32 	%f321, [%rd139];
	fma.rn.f32 	%f322, %f320, %f321, %f319;
	ld.global.nc.f32 	%f323, [%rd87+36];
	ld.global.nc.f32 	%f324, [%rd139+4];
	fma.rn.f32 	%f325, %f323, %f324, %f322;
	ld.global.nc.f32 	%f326, [%rd87+40];
	ld.global.nc.f32 	%f327, [%rd139+8];
	fma.rn.f32 	%f328, %f326, %f327, %f325;
	ld.global.nc.f32 	%f329, [%rd87+44];
	ld.global.nc.f32 	%f330, [%rd139+12];
	fma.rn.f32 	%f331, %f329, %f330, %f328;
	ld.global.nc.f32 	%f332, [%rd87+48];
	ld.global.nc.f32 	%f333, [%rd139+16];
	fma.rn.f32 	%f334, %f332, %f333, %f331;
	ld.global.nc.f32 	%f335, [%rd87+52];
	ld.global.nc.f32 	%f336, [%rd139+20];
	fma.rn.f32 	%f337, %f335, %f336, %f334;
	ld.global.nc.f32 	%f338, [%rd87+56];
	ld.global.nc.f32 	%f339, [%rd139+24];
	fma.rn.f32 	%f340, %f338, %f339, %f337;
	ld.global.nc.f32 	%f341, [%rd87+60];
	ld.global.nc.f32 	%f342, [%rd139+28];
	fma.rn.f32 	%f479, %f341, %f342, %f340;
	add.s32 	%r179, %r179, 16;
	add.s32 	%r178, %r178, 16;
	add.s64 	%rd139, %rd139, 64;
	setp.eq.s32 	%p49, %r179, 0;
	@%p49 bra 	$L__BB0_65;
	bra.uni 	$L__BB0_64;
$L__BB0_65:
	setp.eq.s32 	%p50, %r56, 0;
	@%p50 bra 	$L__BB0_75;
	add.s32 	%r138, %r56, -1;
	setp.lt.u32 	%p51, %r138, 7;
	@%p51 bra 	$L__BB0_68;
	add.s32 	%r139, %r185, %r54;
	mul.wide.s32 	%rd88, %r139, 4;
	add.s64 	%rd89, %rd2, %rd88;
	ld.global.nc.f32 	%f344, [%rd89];
	add.s32 	%r140, %r185, %r61;
	mul.wide.u32 	%rd90, %r140, 4;
	add.s64 	%rd91, %rd1, %rd90;
	ld.global.nc.f32 	%f345, [%rd91];
	fma.rn.f32 	%f346, %f344, %f345, %f479;
	ld.global.nc.f32 	%f347, [%rd89+4];
	cvt.u64.u32 	%rd92, %r61;
	cvt.u64.u32 	%rd93, %r185;
	add.s64 	%rd94, %rd93, %rd92;
	shl.b64 	%rd95, %rd94, 2;
	add.s64 	%rd96, %rd1, %rd95;
	ld.global.nc.f32 	%f348, [%rd96+4];
	fma.rn.f32 	%f349, %f347, %f348, %f346;
	ld.global.nc.f32 	%f350, [%rd89+8];
	ld.global.nc.f32 	%f351, [%rd96+8];
	fma.rn.f32 	%f352, %f350, %f351, %f349;
	ld.global.nc.f32 	%f353, [%rd89+12];
	ld.global.nc.f32 	%f354, [%rd96+12];
	fma.rn.f32 	%f355, %f353, %f354, %f352;
	ld.global.nc.f32 	%f356, [%rd89+16];
	ld.global.nc.f32 	%f357, [%rd96+16];
	fma.rn.f32 	%f358, %f356, %f357, %f355;
	ld.global.nc.f32 	%f359, [%rd89+20];
	ld.global.nc.f32 	%f360, [%rd96+20];
	fma.rn.f32 	%f361, %f359, %f360, %f358;
	ld.global.nc.f32 	%f362, [%rd89+24];
	ld.global.nc.f32 	%f363, [%rd96+24];
	fma.rn.f32 	%f364, %f362, %f363, %f361;
	ld.global.nc.f32 	%f365, [%rd89+28];
	ld.global.nc.f32 	%f366, [%rd96+28];
	fma.rn.f32 	%f479, %f365, %f366, %f364;
	add.s32 	%r185, %r185, 8;
$L__BB0_68:
	setp.eq.s32 	%p52, %r57, 0;
	@%p52 bra 	$L__BB0_75;
	add.s32 	%r141, %r57, -1;
	setp.lt.u32 	%p53, %r141, 3;
	@%p53 bra 	$L__BB0_71;
	add.s32 	%r142, %r185, %r54;
	mul.wide.s32 	%rd97, %r142, 4;
	add.s64 	%rd98, %rd2, %rd97;
	ld.global.nc.f32 	%f368, [%rd98];
	add.s32 	%r143, %r185, %r61;
	mul.wide.u32 	%rd99, %r143, 4;
	add.s64 	%rd100, %rd1, %rd99;
	ld.global.nc.f32 	%f369, [%rd100];
	fma.rn.f32 	%f370, %f368, %f369, %f479;
	ld.global.nc.f32 	%f371, [%rd98+4];
	cvt.u64.u32 	%rd101, %r61;
	cvt.u64.u32 	%rd102, %r185;
	add.s64 	%rd103, %rd102, %rd101;
	shl.b64 	%rd104, %rd103, 2;
	add.s64 	%rd105, %rd1, %rd104;
	ld.global.nc.f32 	%f372, [%rd105+4];
	fma.rn.f32 	%f373, %f371, %f372, %f370;
	ld.global.nc.f32 	%f374, [%rd98+8];
	ld.global.nc.f32 	%f375, [%rd105+8];
	fma.rn.f32 	%f376, %f374, %f375, %f373;
	ld.global.nc.f32 	%f377, [%rd98+12];
	ld.global.nc.f32 	%f378, [%rd105+12];
	fma.rn.f32 	%f479, %f377, %f378, %f376;
	add.s32 	%r185, %r185, 4;
$L__BB0_71:
	setp.eq.s32 	%p54, %r58, 0;
	@%p54 bra 	$L__BB0_75;
	setp.eq.s32 	%p55, %r58, 1;
	add.s32 	%r144, %r185, %r54;
	mul.wide.s32 	%rd106, %r144, 4;
	add.s64 	%rd12, %rd2, %rd106;
	ld.global.nc.f32 	%f379, [%rd12];
	add.s32 	%r145, %r185, %r61;
	mul.wide.u32 	%rd107, %r145, 4;
	add.s64 	%rd108, %rd1, %rd107;
	ld.global.nc.f32 	%f380, [%rd108];
	fma.rn.f32 	%f479, %f379, %f380, %f479;
	@%p55 bra 	$L__BB0_75;
	setp.eq.s32 	%p56, %r58, 2;
	ld.global.nc.f32 	%f381, [%rd12+4];
	cvt.u64.u32 	%rd109, %r61;
	cvt.u64.u32 	%rd110, %r185;
	add.s64 	%rd111, %rd110, %rd109;
	shl.b64 	%rd112, %rd111, 2;
	add.s64 	%rd13, %rd1, %rd112;
	ld.global.nc.f32 	%f382, [%rd13+4];
	fma.rn.f32 	%f479, %f381, %f382, %f479;
	@%p56 bra 	$L__BB0_75;
	ld.global.nc.f32 	%f383, [%rd12+8];
	ld.global.nc.f32 	%f384, [%rd13+8];
	fma.rn.f32 	%f479, %f383, %f384, %f479;
$L__BB0_75:
	setp.lt.u32 	%p57, %r55, 7;
	mul.f32 	%f385, %f1, %f479;
	sub.f32 	%f386, %f385, %f457;
	fma.rn.f32 	%f387, %f386, 0f3BBB989D, 0f3F000000;
	cvt.sat.f32.f32 	%f388, %f387;
	mov.f32 	%f389, 0f4B400001;
	mov.f32 	%f390, 0f437C0000;
	fma.rm.f32 	%f391, %f388, %f390, %f389;
	add.f32 	%f392, %f391, 0fCB40007F;
	neg.f32 	%f393, %f392;
	fma.rn.f32 	%f394, %f386, 0f3FB8AA3B, %f393;
	fma.rn.f32 	%f395, %f386, 0f32A57060, %f394;
	mov.b32 	%r147, %f391;
	shl.b32 	%r148, %r147, 23;
	mov.b32 	%f396, %r148;
	ex2.approx.ftz.f32 	%f397, %f395;
	mul.f32 	%f398, %f397, %f396;
	div.rn.f32 	%f67, %f398, %f471;
	mov.b32 	%r182, 0;
	@%p57 bra 	$L__BB0_78;
	mov.b32 	%r180, 0;
$L__BB0_77:
	.pragma "nounroll";
	add.s32 	%r150, %r180, %r61;
	mul.wide.u32 	%rd113, %r150, 4;
	add.s64 	%rd114, %rd4, %rd113;
	ld.global.nc.f32 	%f399, [%rd114];
	add.s32 	%r151, %r180, %r54;
	mul.wide.s32 	%rd115, %r151, 4;
	add.s64 	%rd116, %rd3, %rd115;
	ld.global.f32 	%f400, [%rd116];
	fma.rn.f32 	%f401, %f67, %f399, %f400;
	st.global.f32 	[%rd116], %f401;
	ld.global.nc.f32 	%f402, [%rd114+4];
	ld.global.f32 	%f403, [%rd116+4];
	fma.rn.f32 	%f404, %f67, %f402, %f403;
	st.global.f32 	[%rd116+4], %f404;
	ld.global.nc.f32 	%f405, [%rd114+8];
	ld.global.f32 	%f406, [%rd116+8];
	fma.rn.f32 	%f407, %f67, %f405, %f406;
	st.global.f32 	[%rd116+8], %f407;
	ld.global.nc.f32 	%f408, [%rd114+12];
	ld.global.f32 	%f409, [%rd116+12];
	fma.rn.f32 	%f410, %f67, %f408, %f409;
	st.global.f32 	[%rd116+12], %f410;
	ld.global.nc.f32 	%f411, [%rd114+16];
	ld.global.f32 	%f412, [%rd116+16];
	fma.rn.f32 	%f413, %f67, %f411, %f412;
	st.global.f32 	[%rd116+16], %f413;
	ld.global.nc.f32 	%f414, [%rd114+20];
	ld.global.f32 	%f415, [%rd116+20];
	fma.rn.f32 	%f416, %f67, %f414, %f415;
	st.global.f32 	[%rd116+20], %f416;
	ld.global.nc.f32 	%f417, [%rd114+24];
	ld.global.f32 	%f418, [%rd116+24];
	fma.rn.f32 	%f419, %f67, %f417, %f418;
	st.global.f32 	[%rd116+24], %f419;
	ld.global.nc.f32 	%f420, [%rd114+28];
	ld.global.f32 	%f421, [%rd116+28];
	fma.rn.f32 	%f422, %f67, %f420, %f421;
	st.global.f32 	[%rd116+28], %f422;
	add.s32 	%r180, %r180, 8;
	and.b32  	%r182, %r84, 2147483640;
	setp.ne.s32 	%p58, %r180, %r182;
	@%p58 bra 	$L__BB0_77;
$L__BB0_78:
	setp.eq.s32 	%p59, %r57, 0;
	@%p59 bra 	$L__BB0_86;
	add.s32 	%r152, %r57, -1;
	setp.lt.u32 	%p60, %r152, 3;
	@%p60 bra 	$L__BB0_81;
	add.s32 	%r153, %r182, %r61;
	mul.wide.u32 	%rd117, %r153, 4;
	add.s64 	%rd118, %rd4, %rd117;
	ld.global.nc.f32 	%f423, [%rd118];
	add.s32 	%r154, %r182, %r54;
	mul.wide.s32 	%rd119, %r154, 4;
	add.s64 	%rd120, %rd3, %rd119;
	ld.global.f32 	%f424, [%rd120];
	fma.rn.f32 	%f425, %f67, %f423, %f424;
	st.global.f32 	[%rd120], %f425;
	cvt.u64.u32 	%rd121, %r61;
	cvt.u64.u32 	%rd122, %r182;
	add.s64 	%rd123, %rd122, %rd121;
	shl.b64 	%rd124, %rd123, 2;
	add.s64 	%rd125, %rd4, %rd124;
	ld.global.nc.f32 	%f426, [%rd125+4];
	ld.global.f32 	%f427, [%rd120+4];
	fma.rn.f32 	%f428, %f67, %f426, %f427;
	st.global.f32 	[%rd120+4], %f428;
	ld.global.nc.f32 	%f429, [%rd125+8];
	ld.global.f32 	%f430, [%rd120+8];
	fma.rn.f32 	%f431, %f67, %f429, %f430;
	st.global.f32 	[%rd120+8], %f431;
	ld.global.nc.f32 	%f432, [%rd125+12];
	ld.global.f32 	%f433, [%rd120+12];
	fma.rn.f32 	%f434, %f67, %f432, %f433;
	st.global.f32 	[%rd120+12], %f434;
	add.s32 	%r182, %r182, 4;
$L__BB0_81:
	setp.eq.s32 	%p61, %r58, 0;
	@%p61 bra 	$L__BB0_86;
	setp.eq.s32 	%p62, %r58, 1;
	@%p62 bra 	$L__BB0_84;
	add.s32 	%r155, %r182, %r61;
	mul.wide.u32 	%rd126, %r155, 4;
	add.s64 	%rd127, %rd4, %rd126;
	ld.global.nc.f32 	%f435, [%rd127];
	add.s32 	%r156, %r182, %r54;
	mul.wide.s32 	%rd128, %r156, 4;
	add.s64 	%rd129, %rd3, %rd128;
	ld.global.f32 	%f436, [%rd129];
	fma.rn.f32 	%f437, %f67, %f435, %f436;
	st.global.f32 	[%rd129], %f437;
	cvt.u64.u32 	%rd130, %r61;
	cvt.u64.u32 	%rd131, %r182;
	add.s64 	%rd132, %rd131, %rd130;
	shl.b64 	%rd133, %rd132, 2;
	add.s64 	%rd134, %rd4, %rd133;
	ld.global.nc.f32 	%f438, [%rd134+4];
	ld.global.f32 	%f439, [%rd129+4];
	fma.rn.f32 	%f440, %f67, %f438, %f439;
	st.global.f32 	[%rd129+4], %f440;
	add.s32 	%r182, %r182, 2;
$L__BB0_84:
	and.b32  	%r157, %r84, 1;
	setp.eq.b32 	%p63, %r157, 1;
	not.pred 	%p64, %p63;
	@%p64 bra 	$L__BB0_86;
	add.s32 	%r158, %r182, %r61;
	mul.wide.u32 	%rd135, %r158, 4;
	add.s64 	%rd136, %rd4, %rd135;
	ld.global.nc.f32 	%f441, [%rd136];
	add.s32 	%r159, %r182, %r54;
	mul.wide.s32 	%rd137, %r159, 4;
	add.s64 	%rd138, %rd3, %rd137;
	ld.global.f32 	%f442, [%rd138];
	fma.rn.f32 	%f443, %f67, %f441, %f442;
	st.global.f32 	[%rd138], %f443;
$L__BB0_86:
	add.s32 	%r177, %r177, 1;
	setp.eq.s32 	%p65, %r177, %r83;
	@%p65 bra 	$L__BB0_87;
	bra.uni 	$L__BB0_62;
$L__BB0_87:
	ret;

}
	// .globl	_Z16blockdiag_kernelPKfS0_S0_Pfiii
.visible .entry _Z16blockdiag_kernelPKfS0_S0_Pfiii(
	.param .u64 .ptr .align 1 _Z16blockdiag_kernelPKfS0_S0_Pfiii_param_0,
	.param .u64 .ptr .align 1 _Z16blockdiag_kernelPKfS0_S0_Pfiii_param_1,
	.param .u64 .ptr .align 1 _Z16blockdiag_kernelPKfS0_S0_Pfiii_param_2,
	.param .u64 .ptr .align 1 _Z16blockdiag_kernelPKfS0_S0_Pfiii_param_3,
	.param .u32 _Z16blockdiag_kernelPKfS0_S0_Pfiii_param_4,
	.param .u32 _Z16blockdiag_kernelPKfS0_S0_Pfiii_param_5,
	.param .u32 _Z16blockdiag_kernelPKfS0_S0_Pfiii_param_6
)
{
	.reg .pred 	%p<65>;
	.reg .b32 	%r<211>;
	.reg .b32 	%f<480>;
	.reg .b64 	%rd<82>;

	ld.param.u64 	%rd12, [_Z16blockdiag_kernelPKfS0_S0_Pfiii_param_0];
	ld.param.u64 	%rd13, [_Z16blockdiag_kernelPKfS0_S0_Pfiii_param_1];
	ld.param.u64 	%rd14, [_Z16blockdiag_kernelPKfS0_S0_Pfiii_param_2];
	ld.param.u64 	%rd15, [_Z16blockdiag_kernelPKfS0_S0_Pfiii_param_3];
	ld.param.u32 	%r105, [_Z16blockdiag_kernelPKfS0_S0_Pfiii_param_4];
	ld.param.u32 	%r103, [_Z16blockdiag_kernelPKfS0_S0_Pfiii_param_5];
	ld.param.u32 	%r104, [_Z16blockdiag_kernelPKfS0_S0_Pfiii_param_6];
	cvta.to.global.u64 	%rd1, %rd13;
	cvta.to.global.u64 	%rd2, %rd12;
	cvta.to.global.u64 	%rd3, %rd15;
	cvta.to.global.u64 	%rd4, %rd14;
	mov.u32 	%r106, %ctaid.x;
	mov.u32 	%r107, %ntid.x;
	mul.lo.s32 	%r1, %r106, %r107;
	mov.u32 	%r2, %tid.x;
	add.s32 	%r3, %r1, %r2;
	setp.ge.s32 	%p1, %r3, %r105;
	@%p1 bra 	$L__BB1_86;
	cvt.rn.f32.s32 	%f69, %r103;
	sqrt.rn.f32 	%f70, %f69;
	rcp.rn.f32 	%f1, %f70;
	rem.s32 	%r4, %r3, %r104;
	sub.s32 	%r199, %r3, %r4;
	add.s32 	%r6, %r199, %r104;
	setp.lt.s32 	%p2, %r104, 1;
	mov.f32 	%f457, 0fF149F2CA;
	@%p2 bra 	$L__BB1_23;
	setp.lt.s32 	%p3, %r103, 1;
	mul.lo.s32 	%r7, %r103, %r3;
	@%p3 bra 	$L__BB1_18;
	add.s32 	%r8, %r103, -1;
	and.b32  	%r9, %r103, 15;
	add.s32 	%r10, %r9, -1;
	and.b32  	%r11, %r103, 7;
	add.s32 	%r12, %r11, -1;
	and.b32  	%r13, %r103, 2147483632;
	and.b32  	%r14, %r103, 3;
	mov.f32 	%f457, 0fF149F2CA;
	mov.u32 	%r178, %r199;
$L__BB1_4:
	setp.lt.u32 	%p10, %r8, 15;
	mul.lo.s32 	%r16, %r178, %r103;
	mov.f32 	%f452, 0f00000000;
	mov.b32 	%r181, 0;
	@%p10 bra 	$L__BB1_7;
	mov.f32 	%f452, 0f00000000;
	mov.b32 	%r179, 0;
$L__BB1_6:
	.pragma "nounroll";
	add.s32 	%r117, %r179, %r7;
	mul.wide.s32 	%rd16, %r117, 4;
	add.s64 	%rd17, %rd2, %rd16;
	ld.global.nc.f32 	%f78, [%rd17];
	add.s32 	%r118, %r179, %r16;
	mul.wide.s32 	%rd18, %r118, 4;
	add.s64 	%rd19, %rd1, %rd18;
	ld.global.nc.f32 	%f79, [%rd19];
	fma.rn.f32 	%f80, %f78, %f79, %f452;
	ld.global.nc.f32 	%f81, [%rd17+4];
	ld.global.nc.f32 	%f82, [%rd19+4];
	fma.rn.f32 	%f83, %f81, %f82, %f80;
	ld.global.nc.f32 	%f84, [%rd17+8];
	ld.global.nc.f32 	%f85, [%rd19+8];
	fma.rn.f32 	%f86, %f84, %f85, %f83;
	ld.global.nc.f32 	%f87, [%rd17+12];
	ld.global.nc.f32 	%f88, [%rd19+12];
	fma.rn.f32 	%f89, %f87, %f88, %f86;
	ld.global.nc.f32 	%f90, [%rd17+16];
	ld.global.nc.f32 	%f91, [%rd19+16];
	fma.rn.f32 	%f92, %f90, %f91, %f89;
	ld.global.nc.f32 	%f93, [%rd17+20];
	ld.global.nc.f32 	%f94, [%rd19+20];
	fma.rn.f32 	%f95, %f93, %f94, %f92;
	ld.global.nc.f32 	%f96, [%rd17+24];
	ld.global.nc.f32 	%f97, [%rd19+24];
	fma.rn.f32 	%f98, %f96, %f97, %f95;
	ld.global.nc.f32 	%f99, [%rd17+28];
	ld.global.nc.f32 	%f100, [%rd19+28];
	fma.rn.f32 	%f101, %f99, %f100, %f98;
	ld.global.nc.f32 	%f102, [%rd17+32];
	ld.global.nc.f32 	%f103, [%rd19+32];
	fma.rn.f32 	%f104, %f102, %f103, %f101;
	ld.global.nc.f32 	%f105, [%rd17+36];
	ld.global.nc.f32 	%f106, [%rd19+36];
	fma.rn.f32 	%f107, %f105, %f106, %f104;
	ld.global.nc.f32 	%f108, [%rd17+40];
	ld.global.nc.f32 	%f109, [%rd19+40];
	fma.rn.f32 	%f110, %f108, %f109, %f107;
	ld.global.nc.f32 	%f111, [%rd17+44];
	ld.global.nc.f32 	%f112, [%rd19+44];
	fma.rn.f32 	%f113, %f111, %f112, %f110;
	ld.global.nc.f32 	%f114, [%rd17+48];
	ld.global.nc.f32 	%f115, [%rd19+48];
	fma.rn.f32 	%f116, %f114, %f115, %f113;
	ld.global.nc.f32 	%f117, [%rd17+52];
	ld.global.nc.f32 	%f118, [%rd19+52];
	fma.rn.f32 	%f119, %f117, %f118, %f116;
	ld.global.nc.f32 	%f120, [%rd17+56];
	ld.global.nc.f32 	%f121, [%rd19+56];
	fma.rn.f32 	%f122, %f120, %f121, %f119;
	ld.global.nc.f32 	%f123, [%rd17+60];
	ld.global.nc.f32 	%f124, [%rd19+60];
	fma.rn.f32 	%f452, %f123, %f124, %f122;
	add.s32 	%r179, %r179, 16;
	setp.ne.s32 	%p11, %r179, %r13;
	mov.u32 	%r181, %r13;
	@%p11 bra 	$L__BB1_6;
$L__BB1_7:
	setp.eq.s32 	%p12, %r9, 0;
	@%p12 bra 	$L__BB1_17;
	setp.lt.u32 	%p13, %r10, 7;
	@%p13 bra 	$L__BB1_10;
	add.s32 	%r119, %r181, %r7;
	mul.wide.s32 	%rd20, %r119, 4;
	add.s64 	%rd21, %rd2, %rd20;
	ld.global.nc.f32 	%f126, [%rd21];
	add.s32 	%r120, %r181, %r16;
	mul.wide.s32 	%rd22, %r120, 4;
	add.s64 	%rd23, %rd1, %rd22;
	ld.global.nc.f32 	%f127, [%rd23];
	fma.rn.f32 	%f128, %f126, %f127, %f452;
	ld.global.nc.f32 	%f129, [%rd21+4];
	ld.global.nc.f32 	%f130, [%rd23+4];
	fma.rn.f32 	%f131, %f129, %f130, %f128;
	ld.global.nc.f32 	%f132, [%rd21+8];
	ld.global.nc.f32 	%f133, [%rd23+8];
	fma.rn.f32 	%f134, %f132, %f133, %f131;
	ld.global.nc.f32 	%f135, [%rd21+12];
	ld.global.nc.f32 	%f136, [%rd23+12];
	fma.rn.f32 	%f137, %f135, %f136, %f134;
	ld.global.nc.f32 	%f138, [%rd21+16];
	ld.global.nc.f32 	%f139, [%rd23+16];
	fma.rn.f32 	%f140, %f138, %f139, %f137;
	ld.global.nc.f32 	%f141, [%rd21+20];
	ld.global.nc.f32 	%f142, [%rd23+20];
	fma.rn.f32 	%f143, %f141, %f142, %f140;
	ld.global.nc.f32 	%f144, [%rd21+24];
	ld.global.nc.f32 	%f145, [%rd23+24];
	fma.rn.f32 	%f146, %f144, %f145, %f143;
	ld.global.nc.f32 	%f147, [%rd21+28];
	ld.global.nc.f32 	%f148, [%rd23+28];
	fma.rn.f32 	%f452, %f147, %f148, %f146;
	add.s32 	%r181, %r181, 8;
$L__BB1_10:
	setp.eq.s32 	%p14, %r11, 0;
	@%p14 bra 	$L__BB1_17;
	setp.lt.u32 	%p15, %r12, 3;
	@%p15 bra 	$L__BB1_13;
	add.s32 	%r121, %r181, %r7;
	mul.wide.s32 	%rd24, %r121, 4;
	add.s64 	%rd25, %rd2, %rd24;
	ld.global.nc.f32 	%f150, [%rd25];
	add.s32 	%r122, %r181, %r16;
	mul.wide.s32 	%rd26, %r122, 4;
	add.s64 	%rd27, %rd1, %rd26;
	ld.global.nc.f32 	%f151, [%rd27];
	fma.rn.f32 	%f152, %f150, %f151, %f452;
	ld.global.nc.f32 	%f153, [%rd25+4];
	ld.global.nc.f32 	%f154, [%rd27+4];
	fma.rn.f32 	%f155, %f153, %f154, %f152;
	ld.global.nc.f32 	%f156, [%rd25+8];
	ld.global.nc.f32 	%f157, [%rd27+8];
	fma.rn.f32 	%f158, %f156, %f157, %f155;
	ld.global.nc.f32 	%f159, [%rd25+12];
	ld.global.nc.f32 	%f160, [%rd27+12];
	fma.rn.f32 	%f452, %f159, %f160, %f158;
	add.s32 	%r181, %r181, 4;
$L__BB1_13:
	setp.eq.s32 	%p16, %r14, 0;
	@%p16 bra 	$L__BB1_17;
	setp.eq.s32 	%p17, %r14, 1;
	add.s32 	%r123, %r181, %r7;
	mul.wide.s32 	%rd28, %r123, 4;
	add.s64 	%rd5, %rd2, %rd28;
	ld.global.nc.f32 	%f161, [%rd5];
	add.s32 	%r124, %r181, %r16;
	mul.wide.s32 	%rd29, %r124, 4;
	add.s64 	%rd6, %rd1, %rd29;
	ld.global.nc.f32 	%f162, [%rd6];
	fma.rn.f32 	%f452, %f161, %f162, %f452;
	@%p17 bra 	$L__BB1_17;
	setp.eq.s32 	%p18, %r14, 2;
	ld.global.nc.f32 	%f163, [%rd5+4];
	ld.global.nc.f32 	%f164, [%rd6+4];
	fma.rn.f32 	%f452, %f163, %f164, %f452;
	@%p18 bra 	$L__BB1_17;
	ld.global.nc.f32 	%f165, [%rd5+8];
	ld.global.nc.f32 	%f166, [%rd6+8];
	fma.rn.f32 	%f452, %f165, %f166, %f452;
$L__BB1_17:
	mul.f32 	%f167, %f1, %f452;
	setp.gt.f32 	%p19, %f167, %f457;
	selp.f32 	%f457, %f167, %f457, %p19;
	add.s32 	%r178, %r178, 1;
	setp.lt.s32 	%p20, %r178, %r6;
	@%p20 bra 	$L__BB1_4;
	bra.uni 	$L__BB1_23;
$L__BB1_18:
	mul.f32 	%f18, %f1, 0f00000000;
	sub.s32 	%r108, %r3, %r4;
	add.s32 	%r109, %r108, 1;
	max.s32 	%r110, %r6, %r109;
	add.s32 	%r25, %r4, %r110;
	sub.s32 	%r111, %r25, %r3;
	and.b32  	%r26, %r111, 3;
	setp.eq.s32 	%p4, %r26, 0;
	mov.f32 	%f457, 0fF149F2CA;
	mov.u32 	%r185, %r199;
	@%p4 bra 	$L__BB1_21;
	mov.b32 	%r184, 0;
	mov.f32 	%f457, 0fF149F2CA;
	mov.u32 	%r185, %r199;
$L__BB1_20:
	.pragma "nounroll";
	setp.gt.f32 	%p5, %f18, %f457;
	selp.f32 	%f457, %f18, %f457, %p5;
	add.s32 	%r185, %r185, 1;
	add.s32 	%r184, %r184, 1;
	setp.ne.s32 	%p6, %r184, %r26;
	@%p6 bra 	$L__BB1_20;
$L__BB1_21:
	sub.s32 	%r113, %r1, %r25;
	add.s32 	%r114, %r113, %r2;
	setp.gt.u32 	%p7, %r114, -4;
	@%p7 bra 	$L__BB1_23;
$L__BB1_22:
	setp.gt.f32 	%p8, %f18, %f457;
	selp.f32 	%f457, %f18, %f457, %p8;
	add.s32 	%r185, %r185, 4;
	setp.lt.s32 	%p9, %r185, %r6;
	@%p9 bra 	$L__BB1_22;
$L__BB1_23:
	setp.lt.s32 	%p21, %r104, 1;
	mov.f32 	%f471, 0f00000000;
	@%p21 bra 	$L__BB1_46;
	setp.lt.s32 	%p22, %r103, 1;
	mul.lo.s32 	%r34, %r103, %r3;
	@%p22 bra 	$L__BB1_40;
	add.s32 	%r35, %r103, -1;
	and.b32  	%r36, %r103, 15;
	add.s32 	%r37, %r36, -1;
	and.b32  	%r38, %r103, 7;
	add.s32 	%r39, %r38, -1;
	and.b32  	%r40, %r103, 2147483632;
	and.b32  	%r41, %r103, 3;
	mov.f32 	%f471, 0f00000000;
	mov.u32 	%r187, %r199;
$L__BB1_26:
	setp.lt.u32 	%p27, %r35, 15;
	mul.lo.s32 	%r43, %r187, %r103;
	mov.f32 	%f466, 0f00000000;
	mov.b32 	%r190, 0;
	@%p27 bra 	$L__BB1_29;
	mov.f32 	%f466, 0f00000000;
	mov.b32 	%r188, 0;
$L__BB1_28:
	.pragma "nounroll";
	add.s32 	%r136, %r188, %r34;
	mul.wide.s32 	%rd30, %r136, 4;
	add.s64 	%rd31, %rd2, %rd30;
	ld.global.nc.f32 	%f191, [%rd31];
	add.s32 	%r137, %r188, %r43;
	mul.wide.s32 	%rd32, %r137, 4;
	add.s64 	%rd33, %rd1, %rd32;
	ld.global.nc.f32 	%f192, [%rd33];
	fma.rn.f32 	%f193, %f191, %f192, %f466;
	ld.global.nc.f32 	%f194, [%rd31+4];
	ld.global.nc.f32 	%f195, [%rd33+4];
	fma.rn.f32 	%f196, %f194, %f195, %f193;
	ld.global.nc.f32 	%f197, [%rd31+8];
	ld.global.nc.f32 	%f198, [%rd33+8];
	fma.rn.f32 	%f199, %f197, %f198, %f196;
	ld.global.nc.f32 	%f200, [%rd31+12];
	ld.global.nc.f32 	%f201, [%rd33+12];
	fma.rn.f32 	%f202, %f200, %f201, %f199;
	ld.global.nc.f32 	%f203, [%rd31+16];
	ld.global.nc.f32 	%f204, [%rd33+16];
	fma.rn.f32 	%f205, %f203, %f204, %f202;
	ld.global.nc.f32 	%f206, [%rd31+20];
	ld.global.nc.f32 	%f207, [%rd33+20];
	fma.rn.f32 	%f208, %f206, %f207, %f205;
	ld.global.nc.f32 	%f209, [%rd31+24];
	ld.global.nc.f32 	%f210, [%rd33+24];
	fma.rn.f32 	%f211, %f209, %f210, %f208;
	ld.global.nc.f32 	%f212, [%rd31+28];
	ld.global.nc.f32 	%f213, [%rd33+28];
	fma.rn.f32 	%f214, %f212, %f213, %f211;
	ld.global.nc.f32 	%f215, [%rd31+32];
	ld.global.nc.f32 	%f216, [%rd33+32];
	fma.rn.f32 	%f217, %f215, %f216, %f214;
	ld.global.nc.f32 	%f218, [%rd31+36];
	ld.global.nc.f32 	%f219, [%rd33+36];
	fma.rn.f32 	%f220, %f218, %f219, %f217;
	ld.global.nc.f32 	%f221, [%rd31+40];
	ld.global.nc.f32 	%f222, [%rd33+40];
	fma.rn.f32 	%f223, %f221, %f222, %f220;
	ld.global.nc.f32 	%f224, [%rd31+44];
	ld.global.nc.f32 	%f225, [%rd33+44];
	fma.rn.f32 	%f226, %f224, %f225, %f223;
	ld.global.nc.f32 	%f227, [%rd31+48];
	ld.global.nc.f32 	%f228, [%rd33+48];
	fma.rn.f32 	%f229, %f227, %f228, %f226;
	ld.global.nc.f32 	%f230, [%rd31+52];
	ld.global.nc.f32 	%f231, [%rd33+52];
	fma.rn.f32 	%f232, %f230, %f231, %f229;
	ld.global.nc.f32 	%f233, [%rd31+56];
	ld.global.nc.f32 	%f234, [%rd33+56];
	fma.rn.f32 	%f235, %f233, %f234, %f232;
	ld.global.nc.f32 	%f236, [%rd31+60];
	ld.global.nc.f32 	%f237, [%rd33+60];
	fma.rn.f32 	%f466, %f236, %f237, %f235;
	add.s32 	%r188, %r188, 16;
	setp.ne.s32 	%p28, %r188, %r40;
	mov.u32 	%r190, %r40;
	@%p28 bra 	$L__BB1_28;
$L__BB1_29:
	setp.eq.s32 	%p29, %r36, 0;
	@%p29 bra 	$L__BB1_39;
	setp.lt.u32 	%p30, %r37, 7;
	@%p30 bra 	$L__BB1_32;
	add.s32 	%r138, %r190, %r34;
	mul.wide.s32 	%rd34, %r138, 4;
	add.s64 	%rd35, %rd2, %rd34;
	ld.global.nc.f32 	%f239, [%rd35];
	add.s32 	%r139, %r190, %r43;
	mul.wide.s32 	%rd36, %r139, 4;
	add.s64 	%rd37, %rd1, %rd36;
	ld.global.nc.f32 	%f240, [%rd37];
	fma.rn.f32 	%f241, %f239, %f240, %f466;
	ld.global.nc.f32 	%f242, [%rd35+4];
	ld.global.nc.f32 	%f243, [%rd37+4];
	fma.rn.f32 	%f244, %f242, %f243, %f241;
	ld.global.nc.f32 	%f245, [%rd35+8];
	ld.global.nc.f32 	%f246, [%rd37+8];
	fma.rn.f32 	%f247, %f245, %f246, %f244;
	ld.global.nc.f32 	%f248, [%rd35+12];
	ld.global.nc.f32 	%f249, [%rd37+12];
	fma.rn.f32 	%f250, %f248, %f249, %f247;
	ld.global.nc.f32 	%f251, [%rd35+16];
	ld.global.nc.f32 	%f252, [%rd37+16];
	fma.rn.f32 	%f253, %f251, %f252, %f250;
	ld.global.nc.f32 	%f254, [%rd35+20];
	ld.global.nc.f32 	%f255, [%rd37+20];
	fma.rn.f32 	%f256, %f254, %f255, %f253;
	ld.global.nc.f32 	%f257, [%rd35+24];
	ld.global.nc.f32 	%f258, [%rd37+24];
	fma.rn.f32 	%f259, %f257, %f258, %f256;
	ld.global.nc.f32 	%f260, [%rd35+28];
	ld.global.nc.f32 	%f261, [%rd37+28];
	fma.rn.f32 	%f466, %f260, %f261, %f259;
	add.s32 	%r190, %r190, 8;
$L__BB1_32:
	setp.eq.s32 	%p31, %r38, 0;
	@%p31 bra 	$L__BB1_39;
	setp.lt.u32 	%p32, %r39, 3;
	@%p32 bra 	$L__BB1_35;
	add.s32 	%r140, %r190, %r34;
	mul.wide.s32 	%rd38, %r140, 4;
	add.s64 	%rd39, %rd2, %rd38;
	ld.global.nc.f32 	%f263, [%rd39];
	add.s32 	%r141, %r190, %r43;
	mul.wide.s32 	%rd40, %r141, 4;
	add.s64 	%rd41, %rd1, %rd40;
	ld.global.nc.f32 	%f264, [%rd41];
	fma.rn.f32 	%f265, %f263, %f264, %f466;
	ld.global.nc.f32 	%f266, [%rd39+4];
	ld.global.nc.f32 	%f267, [%rd41+4];
	fma.rn.f32 	%f268, %f266, %f267, %f265;
	ld.global.nc.f32 	%f269, [%rd39+8];
	ld.global.nc.f32 	%f270, [%rd41+8];
	fma.rn.f32 	%f271, %f269, %f270, %f268;
	ld.global.nc.f32 	%f272, [%rd39+12];
	ld.global.nc.f32 	%f273, [%rd41+12];
	fma.rn.f32 	%f466, %f272, %f273, %f271;
	add.s32 	%r190, %r190, 4;
$L__BB1_35:
	setp.eq.s32 	%p33, %r41, 0;
	@%p33 bra 	$L__BB1_39;
	setp.eq.s32 	%p34, %r41, 1;
	add.s32 	%r142, %r190, %r34;
	mul.wide.s32 	%rd42, %r142, 4;
	add.s64 	%rd7, %rd2, %rd42;
	ld.global.nc.f32 	%f274, [%rd7];
	add.s32 	%r143, %r190, %r43;
	mul.wide.s32 	%rd43, %r143, 4;
	add.s64 	%rd8, %rd1, %rd43;
	ld.global.nc.f32 	%f275, [%rd8];
	fma.rn.f32 	%f466, %f274, %f275, %f466;
	@%p34 bra 	$L__BB1_39;
	setp.eq.s32 	%p35, %r41, 2;
	ld.global.nc.f32 	%f276, [%rd7+4];
	ld.global.nc.f32 	%f277, [%rd8+4];
	fma.rn.f32 	%f466, %f276, %f277, %f466;
	@%p35 bra 	$L__BB1_39;
	ld.global.nc.f32 	%f278, [%rd7+8];
	ld.global.nc.f32 	%f279, [%rd8+8];
	fma.rn.f32 	%f466, %f278, %f279, %f466;
$L__BB1_39:
	mul.f32 	%f280, %f1, %f466;
	sub.f32 	%f281, %f280, %f457;
	fma.rn.f32 	%f282, %f281, 0f3BBB989D, 0f3F000000;
	cvt.sat.f32.f32 	%f283, %f282;
	mov.f32 	%f284, 0f4B400001;
	mov.f32 	%f285, 0f437C0000;
	fma.rm.f32 	%f286, %f283, %f285, %f284;
	add.f32 	%f287, %f286, 0fCB40007F;
	neg.f32 	%f288, %f287;
	fma.rn.f32 	%f289, %f281, 0f3FB8AA3B, %f288;
	fma.rn.f32 	%f290, %f281, 0f32A57060, %f289;
	mov.b32 	%r144, %f286;
	shl.b32 	%r145, %r144, 23;
	mov.b32 	%f291, %r145;
	ex2.approx.ftz.f32 	%f292, %f290;
	fma.rn.f32 	%f471, %f292, %f291, %f471;
	add.s32 	%r187, %r187, 1;
	setp.lt.s32 	%p36, %r187, %r6;
	@%p36 bra 	$L__BB1_26;
	bra.uni 	$L__BB1_46;
$L__BB1_40:
	mul.f32 	%f171, %f1, 0f00000000;
	sub.f32 	%f172, %f171, %f457;
	fma.rn.f32 	%f173, %f172, 0f3BBB989D, 0f3F000000;
	cvt.sat.f32.f32 	%f174, %f173;
	mov.f32 	%f175, 0f4B400001;
	mov.f32 	%f176, 0f437C0000;
	fma.rm.f32 	%f177, %f174, %f176, %f175;
	add.f32 	%f178, %f177, 0fCB40007F;
	neg.f32 	%f179, %f178;
	fma.rn.f32 	%f180, %f172, 0f3FB8AA3B, %f179;
	fma.rn.f32 	%f42, %f172, 0f32A57060, %f180;
	mov.b32 	%r125, %f177;
	shl.b32 	%r126, %r125, 23;
	mov.b32 	%f43, %r126;
	sub.s32 	%r127, %r3, %r4;
	add.s32 	%r128, %r127, 1;
	max.s32 	%r129, %r6, %r128;
	add.s32 	%r52, %r4, %r129;
	sub.s32 	%r130, %r52, %r3;
	and.b32  	%r53, %r130, 3;
	setp.eq.s32 	%p23, %r53, 0;
	mov.f32 	%f471, 0f00000000;
	mov.u32 	%r194, %r199;
	@%p23 bra 	$L__BB1_43;
	ex2.approx.ftz.f32 	%f182, %f42;
	mul.f32 	%f44, %f182, %f43;
	mov.b32 	%r193, 0;
	mov.f32 	%f471, 0f00000000;
	mov.u32 	%r194, %r199;
$L__BB1_42:
	.pragma "nounroll";
	add.f32 	%f471, %f471, %f44;
	add.s32 	%r194, %r194, 1;
	add.s32 	%r193, %r193, 1;
	setp.ne.s32 	%p24, %r193, %r53;
	@%p24 bra 	$L__BB1_42;
$L__BB1_43:
	sub.s32 	%r132, %r1, %r52;
	add.s32 	%r133, %r132, %r2;
	setp.gt.u32 	%p25, %r133, -4;
	@%p25 bra 	$L__BB1_46;
	ex2.approx.ftz.f32 	%f183, %f42;
	mul.f32 	%f49, %f183, %f43;
$L__BB1_45:
	add.f32 	%f184, %f471, %f49;
	add.f32 	%f185, %f184, %f49;
	add.f32 	%f186, %f185, %f49;
	add.f32 	%f471, %f186, %f49;
	add.s32 	%r194, %r194, 4;
	setp.lt.s32 	%p26, %r194, %r6;
	@%p26 bra 	$L__BB1_45;
$L__BB1_46:
	setp.lt.s32 	%p37, %r103, 1;
	@%p37 bra 	$L__BB1_58;
	mul.lo.s32 	%r61, %r103, %r3;
	add.s32 	%r147, %r103, -1;
	and.b32  	%r62, %r103, 7;
	setp.lt.u32 	%p38, %r147, 7;
	mov.b32 	%r196, 0;
	@%p38 bra 	$L__BB1_50;
	and.b32  	%r196, %r103, 2147483640;
	mov.b32 	%r210, 0;
$L__BB1_49:
	.pragma "nounroll";
	add.s32 	%r149, %r210, %r61;
	mul.wide.s32 	%rd44, %r149, 4;
	add.s64 	%rd45, %rd3, %rd44;
	mov.b32 	%r150, 0;
	st.global.u32 	[%rd45], %r150;
	st.global.u32 	[%rd45+4], %r150;
	st.global.u32 	[%rd45+8], %r150;
	st.global.u32 	[%rd45+12], %r150;
	st.global.u32 	[%rd45+16], %r150;
	st.global.u32 	[%rd45+20], %r150;
	st.global.u32 	[%rd45+24], %r150;
	st.global.u32 	[%rd45+28], %r150;
	add.s32 	%r210, %r210, 8;
	setp.eq.s32 	%p39, %r210, %r196;
	@%p39 bra 	$L__BB1_50;
	bra.uni 	$L__BB1_49;
$L__BB1_50:
	setp.eq.s32 	%p40, %r62, 0;
	@%p40 bra 	$L__BB1_58;
	and.b32  	%r65, %r103, 3;
	setp.lt.u32 	%p41, %r62, 4;
	@%p41 bra 	$L__BB1_53;
	add.s32 	%r151, %r196, %r61;
	mul.wide.s32 	%rd46, %r151, 4;
	add.s64 	%rd47, %rd3, %rd46;
	mov.b32 	%r152, 0;
	st.global.u32 	[%rd47], %r152;
	st.global.u32 	[%rd47+4], %r152;
	st.global.u32 	[%rd47+8], %r152;
	st.global.u32 	[%rd47+12], %r152;
	add.s32 	%r196, %r196, 4;
$L__BB1_53:
	setp.eq.s32 	%p42, %r65, 0;
	@%p42 bra 	$L__BB1_58;
	setp.eq.s32 	%p43, %r65, 1;
	@%p43 bra 	$L__BB1_56;
	add.s32 	%r153, %r196, %r61;
	mul.wide.s32 	%rd48, %r153, 4;
	add.s64 	%rd49, %rd3, %rd48;
	mov.b32 	%r154, 0;
	st.global.u32 	[%rd49], %r154;
	st.global.u32 	[%rd49+4], %r154;
	add.s32 	%r196, %r196, 2;
$L__BB1_56:
	and.b32  	%r155, %r103, 1;
	setp.eq.b32 	%p44, %r155, 1;
	not.pred 	%p45, %p44;
	@%p45 bra 	$L__BB1_58;
	add.s32 	%r156, %r196, %r61;
	mul.wide.s32 	%rd50, %r156, 4;
	add.s64 	%rd51, %rd3, %rd50;
	mov.b32 	%r157, 0;
	st.global.u32 	[%rd51], %r157;
$L__BB1_58:
	setp.lt.s32 	%p46, %r104, 1;
	@%p46 bra 	$L__BB1_86;
	setp.lt.s32 	%p47, %r103, 1;
	mul.lo.s32 	%r70, %r103, %r3;
	@%p47 bra 	$L__BB1_86;
	add.s32 	%r71, %r103, -1;
	and.b32  	%r72, %r103, 15;
	and.b32  	%r73, %r103, 7;
	add.s32 	%r74, %r73, -1;
	and.b32  	%r75, %r103, 3;
	and.b32  	%r76, %r103, 2147483632;
	and.b32  	%r77, %r103, 2147483640;
	and.b32  	%r78, %r103, 1;
	neg.s32 	%r79, %r76;
	add.s64 	%rd9, %rd2, 32;
$L__BB1_61:
	setp.lt.u32 	%p48, %r71, 15;
	mul.lo.s32 	%r81, %r199, %r103;
	mov.f32 	%f479, 0f00000000;
	mov.b32 	%r208, 0;
	@%p48 bra 	$L__BB1_64;
	mov.f32 	%f479, 0f00000000;
	mov.u32 	%r200, %r81;
	mov.u32 	%r201, %r70;
	mov.u32 	%r202, %r79;
$L__BB1_63:
	.pragma "nounroll";
	mul.wide.s32 	%rd52, %r201, 4;
	add.s64 	%rd53, %rd9, %rd52;
	mul.wide.s32 	%rd54, %r200, 4;
	add.s64 	%rd55, %rd1, %rd54;
	ld.global.nc.f32 	%f296, [%rd53+-32];
	ld.global.nc.f32 	%f297, [%rd55];
	fma.rn.f32 	%f298, %f296, %f297, %f479;
	ld.global.nc.f32 	%f299, [%rd53+-28];
	ld.global.nc.f32 	%f300, [%rd55+4];
	fma.rn.f32 	%f301, %f299, %f300, %f298;
	ld.global.nc.f32 	%f302, [%rd53+-24];
	ld.global.nc.f32 	%f303, [%rd55+8];
	fma.rn.f32 	%f304, %f302, %f303, %f301;
	ld.global.nc.f32 	%f305, [%rd53+-20];
	ld.global.nc.f32 	%f306, [%rd55+12];
	fma.rn.f32 	%f307, %f305, %f306, %f304;
	ld.global.nc.f32 	%f308, [%rd53+-16];
	ld.global.nc.f32 	%f309, [%rd55+16];
	fma.rn.f32 	%f310, %f308, %f309, %f307;
	ld.global.nc.f32 	%f311, [%rd53+-12];
	ld.global.nc.f32 	%f312, [%rd55+20];
	fma.rn.f32 	%f313, %f311, %f312, %f310;
	ld.global.nc.f32 	%f314, [%rd53+-8];
	ld.global.nc.f32 	%f315, [%rd55+24];
	fma.rn.f32 	%f316, %f314, %f315, %f313;
	ld.global.nc.f32 	%f317, [%rd53+-4];
	ld.global.nc.f32 	%f318, [%rd55+28];
	fma.rn.f32 	%f319, %f317, %f318, %f316;
	ld.global.nc.f32 	%f320, [%rd53];
	ld.global.nc.f32 	%f321, [%rd55+32];
	fma.rn.f32 	%f322, %f320, %f321, %f319;
	ld.global.nc.f32 	%f323, [%rd53+4];
	ld.global.nc.f32 	%f324, [%rd55+36];
	fma.rn.f32 	%f325, %f323, %f324, %f322;
	ld.global.nc.f32 	%f326, [%rd53+8];
	ld.global.nc.f32 	%f327, [%rd55+40];
	fma.rn.f32 	%f328, %f326, %f327, %f325;
	ld.global.nc.f32 	%f329, [%rd53+12];
	ld.global.nc.f32 	%f330, [%rd55+44];
	fma.rn.f32 	%f331, %f329, %f330, %f328;
	ld.global.nc.f32 	%f332, [%rd53+16];
	ld.global.nc.f32 	%f333, [%rd55+48];
	fma.rn.f32 	%f334, %f332, %f333, %f331;
	ld.global.nc.f32 	%f335, [%rd53+20];
	ld.global.nc.f32 	%f336, [%rd55+52];
	fma.rn.f32 	%f337, %f335, %f336, %f334;
	ld.global.nc.f32 	%f338, [%rd53+24];
	ld.global.nc.f32 	%f339, [%rd55+56];
	fma.rn.f32 	%f340, %f338, %f339, %f337;
	ld.global.nc.f32 	%f341, [%rd53+28];
	ld.global.nc.f32 	%f342, [%rd55+60];
	fma.rn.f32 	%f479, %f341, %f342, %f340;
	add.s32 	%r202, %r202, 16;
	add.s32 	%r201, %r201, 16;
	add.s32 	%r200, %r200, 16;
	setp.eq.s32 	%p49, %r202, 0;
	mov.u32 	%r208, %r76;
	@%p49 bra 	$L__BB1_64;
	bra.uni 	$L__BB1_63;
$L__BB1_64:
	setp.eq.s32 	%p50, %r72, 0;
	@%p50 bra 	$L__BB1_74;
	add.s32 	%r159, %r72, -1;
	setp.lt.u32 	%p51, %r159, 7;
	@%p51 bra 	$L__BB1_67;
	add.s32 	%r160, %r208, %r70;
	mul.wide.s32 	%rd56, %r160, 4;
	add.s64 	%rd57, %rd2, %rd56;
	ld.global.nc.f32 	%f344, [%rd57];
	add.s32 	%r161, %r208, %r81;
	mul.wide.s32 	%rd58, %r161, 4;
	add.s64 	%rd59, %rd1, %rd58;
	ld.global.nc.f32 	%f345, [%rd59];
	fma.rn.f32 	%f346, %f344, %f345, %f479;
	ld.global.nc.f32 	%f347, [%rd57+4];
	ld.global.nc.f32 	%f348, [%rd59+4];
	fma.rn.f32 	%f349, %f347, %f348, %f346;
	ld.global.nc.f32 	%f350, [%rd57+8];
	ld.global.nc.f32 	%f351, [%rd59+8];
	fma.rn.f32 	%f352, %f350, %f351, %f349;
	ld.global.nc.f32 	%f353, [%rd57+12];
	ld.global.nc.f32 	%f354, [%rd59+12];
	fma.rn.f32 	%f355, %f353, %f354, %f352;
	ld.global.nc.f32 	%f356, [%rd57+16];
	ld.global.nc.f32 	%f357, [%rd59+16];
	fma.rn.f32 	%f358, %f356, %f357, %f355;
	ld.global.nc.f32 	%f359, [%rd57+20];
	ld.global.nc.f32 	%f360, [%rd59+20];
	fma.rn.f32 	%f361, %f359, %f360, %f358;
	ld.global.nc.f32 	%f362, [%rd57+24];
	ld.global.nc.f32 	%f363, [%rd59+24];
	fma.rn.f32 	%f364, %f362, %f363, %f361;
	ld.global.nc.f32 	%f365, [%rd57+28];
	ld.global.nc.f32 	%f366, [%rd59+28];
	fma.rn.f32 	%f479, %f365, %f366, %f364;
	add.s32 	%r208, %r208, 8;
$L__BB1_67:
	setp.eq.s32 	%p52, %r73, 0;
	@%p52 bra 	$L__BB1_74;
	setp.lt.u32 	%p53, %r74, 3;
	@%p53 bra 	$L__BB1_70;
	add.s32 	%r162, %r208, %r70;
	mul.wide.s32 	%rd60, %r162, 4;
	add.s64 	%rd61, %rd2, %rd60;
	ld.global.nc.f32 	%f368, [%rd61];
	add.s32 	%r163, %r208, %r81;
	mul.wide.s32 	%rd62, %r163, 4;
	add.s64 	%rd63, %rd1, %rd62;
	ld.global.nc.f32 	%f369, [%rd63];
	fma.rn.f32 	%f370, %f368, %f369, %f479;
	ld.global.nc.f32 	%f371, [%rd61+4];
	ld.global.nc.f32 	%f372, [%rd63+4];
	fma.rn.f32 	%f373, %f371, %f372, %f370;
	ld.global.nc.f32 	%f374, [%rd61+8];
	ld.global.nc.f32 	%f375, [%rd63+8];
	fma.rn.f32 	%f376, %f374, %f375, %f373;
	ld.global.nc.f32 	%f377, [%rd61+12];
	ld.global.nc.f32 	%f378, [%rd63+12];
	fma.rn.f32 	%f479, %f377, %f378, %f376;
	add.s32 	%r208, %r208, 4;
$L__BB1_70:
	setp.eq.s32 	%p54, %r75, 0;
	@%p54 bra 	$L__BB1_74;
	setp.eq.s32 	%p55, %r75, 1;
	add.s32 	%r164, %r208, %r70;
	mul.wide.s32 	%rd64, %r164, 4;
	add.s64 	%rd10, %rd2, %rd64;
	ld.global.nc.f32 	%f379, [%rd10];
	add.s32 	%r165, %r208, %r81;
	mul.wide.s32 	%rd65, %r165, 4;
	add.s64 	%rd11, %rd1, %rd65;
	ld.global.nc.f32 	%f380, [%rd11];
	fma.rn.f32 	%f479, %f379, %f380, %f479;
	@%p55 bra 	$L__BB1_74;
	setp.eq.s32 	%p56, %r75, 2;
	ld.global.nc.f32 	%f381, [%rd10+4];
	ld.global.nc.f32 	%f382, [%rd11+4];
	fma.rn.f32 	%f479, %f381, %f382, %f479;
	@%p56 bra 	$L__BB1_74;
	ld.global.nc.f32 	%f383, [%rd10+8];
	ld.global.nc.f32 	%f384, [%rd11+8];
	fma.rn.f32 	%f479, %f383, %f384, %f479;
$L__BB1_74:
	setp.lt.u32 	%p57, %r71, 7;
	mul.f32 	%f385, %f1, %f479;
	sub.f32 	%f386, %f385, %f457;
	fma.rn.f32 	%f387, %f386, 0f3BBB989D, 0f3F000000;
	cvt.sat.f32.f32 	%f388, %f387;
	mov.f32 	%f389, 0f4B400001;
	mov.f32 	%f390, 0f437C0000;
	fma.rm.f32 	%f391, %f388, %f390, %f389;
	add.f32 	%f392, %f391, 0fCB40007F;
	neg.f32 	%f393, %f392;
	fma.rn.f32 	%f394, %f386, 0f3FB8AA3B, %f393;
	fma.rn.f32 	%f395, %f386, 0f32A57060, %f394;
	mov.b32 	%r167, %f391;
	shl.b32 	%r168, %r167, 23;
	mov.b32 	%f396, %r168;
	ex2.approx.ftz.f32 	%f397, %f395;
	mul.f32 	%f398, %f397, %f396;
	div.rn.f32 	%f67, %f398, %f471;
	mov.b32 	%r205, 0;
	@%p57 bra 	$L__BB1_77;
	mov.b32 	%r203, 0;
$L__BB1_76:
	.pragma "nounroll";
	add.s32 	%r170, %r203, %r81;
	mul.wide.s32 	%rd66, %r170, 4;
	add.s64 	%rd67, %rd4, %rd66;
	ld.global.nc.f32 	%f399, [%rd67];
	add.s32 	%r171, %r203, %r70;
	mul.wide.s32 	%rd68, %r171, 4;
	add.s64 	%rd69, %rd3, %rd68;
	ld.global.f32 	%f400, [%rd69];
	fma.rn.f32 	%f401, %f67, %f399, %f400;
	st.global.f32 	[%rd69], %f401;
	ld.global.nc.f32 	%f402, [%rd67+4];
	ld.global.f32 	%f403, [%rd69+4];
	fma.rn.f32 	%f404, %f67, %f402, %f403;
	st.global.f32 	[%rd69+4], %f404;
	ld.global.nc.f32 	%f405, [%rd67+8];
	ld.global.f32 	%f406, [%rd69+8];
	fma.rn.f32 	%f407, %f67, %f405, %f406;
	st.global.f32 	[%rd69+8], %f407;
	ld.global.nc.f32 	%f408, [%rd67+12];
	ld.global.f32 	%f409, [%rd69+12];
	fma.rn.f32 	%f410, %f67, %f408, %f409;
	st.global.f32 	[%rd69+12], %f410;
	ld.global.nc.f32 	%f411, [%rd67+16];
	ld.global.f32 	%f412, [%rd69+16];
	fma.rn.f32 	%f413, %f67, %f411, %f412;
	st.global.f32 	[%rd69+16], %f413;
	ld.global.nc.f32 	%f414, [%rd67+20];
	ld.global.f32 	%f415, [%rd69+20];
	fma.rn.f32 	%f416, %f67, %f414, %f415;
	st.global.f32 	[%rd69+20], %f416;
	ld.global.nc.f32 	%f417, [%rd67+24];
	ld.global.f32 	%f418, [%rd69+24];
	fma.rn.f32 	%f419, %f67, %f417, %f418;
	st.global.f32 	[%rd69+24], %f419;
	ld.global.nc.f32 	%f420, [%rd67+28];
	ld.global.f32 	%f421, [%rd69+28];
	fma.rn.f32 	%f422, %f67, %f420, %f421;
	st.global.f32 	[%rd69+28], %f422;
	add.s32 	%r203, %r203, 8;
	setp.ne.s32 	%p58, %r203, %r77;
	mov.u32 	%r205, %r77;
	@%p58 bra 	$L__BB1_76;
$L__BB1_77:
	setp.eq.s32 	%p59, %r73, 0;
	@%p59 bra 	$L__BB1_85;
	setp.lt.u32 	%p60, %r74, 3;
	@%p60 bra 	$L__BB1_80;
	add.s32 	%r172, %r205, %r81;
	mul.wide.s32 	%rd70, %r172, 4;
	add.s64 	%rd71, %rd4, %rd70;
	ld.global.nc.f32 	%f423, [%rd71];
	add.s32 	%r173, %r205, %r70;
	mul.wide.s32 	%rd72, %r173, 4;
	add.s64 	%rd73, %rd3, %rd72;
	ld.global.f32 	%f424, [%rd73];
	fma.rn.f32 	%f425, %f67, %f423, %f424;
	st.global.f32 	[%rd73], %f425;
	ld.global.nc.f32 	%f426, [%rd71+4];
	ld.global.f32 	%f427, [%rd73+4];
	fma.rn.f32 	%f428, %f67, %f426, %f427;
	st.global.f32 	[%rd73+4], %f428;
	ld.global.nc.f32 	%f429, [%rd71+8];
	ld.global.f32 	%f430, [%rd73+8];
	fma.rn.f32 	%f431, %f67, %f429, %f430;
	st.global.f32 	[%rd73+8], %f431;
	ld.global.nc.f32 	%f432, [%rd71+12];
	ld.global.f32 	%f433, [%rd73+12];
	fma.rn.f32 	%f434, %f67, %f432, %f433;
	st.global.f32 	[%rd73+12], %f434;
	add.s32 	%r205, %r205, 4;
$L__BB1_80:
	setp.eq.s32 	%p61, %r75, 0;
	@%p61 bra 	$L__BB1_85;
	setp.eq.s32 	%p62, %r75, 1;
	@%p62 bra 	$L__BB1_83;
	add.s32 	%r174, %r205, %r81;
	mul.wide.s32 	%rd74, %r174, 4;
	add.s64 	%rd75, %rd4, %rd74;
	ld.global.nc.f32 	%f435, [%rd75];
	add.s32 	%r175, %r205, %r70;
	mul.wide.s32 	%rd76, %r175, 4;
	add.s64 	%rd77, %rd3, %rd76;
	ld.global.f32 	%f436, [%rd77];
	fma.rn.f32 	%f437, %f67, %f435, %f436;
	st.global.f32 	[%rd77], %f437;
	ld.global.nc.f32 	%f438, [%rd75+4];
	ld.global.f32 	%f439, [%rd77+4];
	fma.rn.f32 	%f440, %f67, %f438, %f439;
	st.global.f32 	[%rd77+4], %f440;
	add.s32 	%r205, %r205, 2;
$L__BB1_83:
	setp.eq.s32 	%p63, %r78, 0;
	@%p63 bra 	$L__BB1_85;
	add.s32 	%r176, %r205, %r81;
	mul.wide.s32 	%rd78, %r176, 4;
	add.s64 	%rd79, %rd4, %rd78;
	ld.global.nc.f32 	%f441, [%rd79];
	add.s32 	%r177, %r205, %r70;
	mul.wide.s32 	%rd80, %r177, 4;
	add.s64 	%rd81, %rd3, %rd80;
	ld.global.f32 	%f442, [%rd81];
	fma.rn.f32 	%f443, %f67, %f441, %f442;
	st.global.f32 	[%rd81], %f443;
$L__BB1_85:
	add.s32 	%r199, %r199, 1;
	setp.lt.s32 	%p64, %r199, %r6;
	@%p64 bra 	$L__BB1_61;
$L__BB1_86:
	ret;

}


// ===== COMPILED SASS (sm_100) =====

	.target	sm_100

	.elftype	@"ET_EXEC"


//--------------------- .note.nv.tkinfo           --------------------------
	.section	.note.nv.tkinfo,"",@"SHT_NOTE"
	.sectionflags	@"SHF_NOTE_NV_TKINFO"
	.tkinfo
        /*0018*/ 	.word	0x00000002
        /*0030*/ 	.string	""
        /*0030*/ 	.string	"ptxas"
        /*0030*/ 	.string	"Cuda compilation tools, release 13.0, V13.0.88"
        /*0030*/ 	.string	"Build cuda_13.0.r13.0/compiler.36424714_0"
        /*0030*/ 	.string	"-arch sm_100 -m 64 "



//--------------------- .note.nv.cuinfo           --------------------------
	.section	.note.nv.cuinfo,"",@"SHT_NOTE"
	.sectionflags	@"SHF_NOTE_NV_CUINFO"
        /*0018*/ 	.short	0x0002
        /*001a*/ 	.short	0x0064
        /*001c*/ 	.short	0x0082
	.zero		2


//--------------------- .nv.info                  --------------------------
	.section	.nv.info,"",@"SHT_CUDA_INFO"
	.align	4


	//----- nvinfo : EIATTR_REGCOUNT
	.align		4
        /*0000*/ 	.byte	0x04, 0x2f
        /*0002*/ 	.short	(.L_1 - .L_0)
	.align		4
.L_0:
        /*0004*/ 	.word	index@(_Z12dense_kernelPKfS0_S0_Pfii)
        /*0008*/ 	.word	0x00000020


	//----- nvinfo : EIATTR_FRAME_SIZE
	.align		4
.L_1:
        /*000c*/ 	.byte	0x04, 0x11
        /*000e*/ 	.short	(.L_3 - .L_2)
	.align		4
.L_2:
        /*0010*/ 	.word	index@($__internal_5_$__cuda_sm3x_div_rn_noftz_f32_slowpath)
        /*0014*/ 	.word	0x00000000


	//----- nvinfo : EIATTR_FRAME_SIZE
	.align		4
.L_3:
        /*0018*/ 	.byte	0x04, 0x11
        /*001a*/ 	.short	(.L_5 - .L_4)
	.align		4
.L_4:
        /*001c*/ 	.word	index@($__internal_4_$__cuda_sm20_sqrt_rn_f32_slowpath)
        /*0020*/ 	.word	0x00000000


	//----- nvinfo : EIATTR_FRAME_SIZE
	.align		4
.L_5:
        /*0024*/ 	.byte	0x04, 0x11
        /*0026*/ 	.short	(.L_7 - .L_6)
	.align		4
.L_6:
        /*0028*/ 	.word	index@($__internal_3_$__cuda_sm20_rcp_rn_f32_slowpath)
        /*002c*/ 	.word	0x00000000


	//----- nvinfo : EIATTR_FRAME_SIZE
	.align		4
.L_7:
        /*0030*/ 	.byte	0x04, 0x11
        /*0032*/ 	.short	(.L_9 - .L_8)
	.align		4
.L_8:
        /*0034*/ 	.word	index@(_Z12dense_kernelPKfS0_S0_Pfii)
        /*0038*/ 	.word	0x00000000


	//----- nvinfo : EIATTR_REGCOUNT
	.align		4
.L_9:
        /*003c*/ 	.byte	0x04, 0x2f
        /*003e*/ 	.short	(.L_11 - .L_10)
	.align		4
.L_10:
        /*0040*/ 	.word	index@(_Z16blockdiag_kernelPKfS0_S0_Pfiii)
        /*0044*/ 	.word	0x00000020


	//----- nvinfo : EIATTR_FRAME_SIZE
	.align		4
.L_11:
        /*0048*/ 	.byte	0x04, 0x11
        /*004a*/ 	.short	(.L_13 - .L_12)
	.align		4
.L_12:
        /*004c*/ 	.word	index@($__internal_2_$__cuda_sm3x_div_rn_noftz_f32_slowpath)
        /*0050*/ 	.word	0x00000000


	//----- nvinfo : EIATTR_FRAME_SIZE
	.align		4
.L_13:
        /*0054*/ 	.byte	0x04, 0x11
        /*0056*/ 	.short	(.L_15 - .L_14)
	.align		4
.L_14:
        /*0058*/ 	.word	index@($__internal_1_$__cuda_sm20_sqrt_rn_f32_slowpath)
        /*005c*/ 	.word	0x00000000


	//----- nvinfo : EIATTR_FRAME_SIZE
	.align		4
.L_15:
        /*0060*/ 	.byte	0x04, 0x11
        /*0062*/ 	.short	(.L_17 - .L_16)
	.align		4
.L_16:
        /*0064*/ 	.word	index@($__internal_0_$__cuda_sm20_rcp_rn_f32_slowpath)
        /*0068*/ 	.word	0x00000000


	//----- nvinfo : EIATTR_FRAME_SIZE
	.align		4
.L_17:
        /*006c*/ 	.byte	0x04, 0x11
        /*006e*/ 	.short	(.L_19 - .L_18)
	.align		4
.L_18:
        /*0070*/ 	.word	index@(_Z16blockdiag_kernelPKfS0_S0_Pfiii)
        /*0074*/ 	.word	0x00000000


	//----- nvinfo : EIATTR_MIN_STACK_SIZE
	.align		4
.L_19:
        /*0078*/ 	.byte	0x04, 0x12
        /*007a*/ 	.short	(.L_21 - .L_20)
	.align		4
.L_20:
        /*007c*/ 	.word	index@(_Z16blockdiag_kernelPKfS0_S0_Pfiii)
        /*0080*/ 	.word	0x00000000


	//----- nvinfo : EIATTR_MIN_STACK_SIZE
	.align		4
.L_21:
        /*0084*/ 	.byte	0x04, 0x12
        /*0086*/ 	.short	(.L_23 - .L_22)
	.align		4
.L_22:
        /*0088*/ 	.word	index@(_Z12dense_kernelPKfS0_S0_Pfii)
        /*008c*/ 	.word	0x00000000
.L_23:


//--------------------- .nv.compat                --------------------------
	.section	.nv.compat,"",@"SHT_CUDA_COMPAT_INFO"
	.align	4
        /*0000*/ 	.byte	0x02, 0x09, 0x00, 0x00, 0x02, 0x02, 0x01, 0x00, 0x02, 0x05, 0x05, 0x00, 0x03, 0x07, 0x01, 0x01
        /*0010*/ 	.byte	0x02, 0x03, 0x00, 0x00, 0x02, 0x06, 0x01, 0x00, 0x04, 0x0b, 0x08, 0x00, 0x01, 0x00, 0x00, 0x00
        /*0020*/ 	.byte	0x00, 0x00, 0x00, 0x00


//--------------------- .nv.info._Z16blockdiag_kernelPKfS0_S0_Pfiii --------------------------
	.section	.nv.info._Z16blockdiag_kernelPKfS0_S0_Pfiii,"",@"SHT_CUDA_INFO"
	.sectionflags	@""
	.align	4


	//----- nvinfo : EIATTR_CUDA_API_VERSION
	.align		4
        /*0000*/ 	.byte	0x04, 0x37
        /*0002*/ 	.short	(.L_25 - .L_24)
.L_24:
        /*0004*/ 	.word	0x00000082


	//----- nvinfo : EIATTR_KPARAM_INFO
	.align		4
.L_25:
        /*0008*/ 	.byte	0x04, 0x17
        /*000a*/ 	.short	(.L_27 - .L_26)
.L_26:
        /*000c*/ 	.word	0x00000000
        /*0010*/ 	.short	0x0006
        /*0012*/ 	.short	0x0028
        /*0014*/ 	.byte	0x00, 0xf0, 0x11, 0x00


	//----- nvinfo : EIATTR_KPARAM_INFO
	.align		4
.L_27:
        /*0018*/ 	.byte	0x04, 0x17
        /*001a*/ 	.short	(.L_29 - .L_28)
.L_28:
        /*001c*/ 	.word	0x00000000
        /*0020*/ 	.short	0x0005
        /*0022*/ 	.short	0x0024
        /*0024*/ 	.byte	0x00, 0xf0, 0x11, 0x00


	//----- nvinfo : EIATTR_KPARAM_INFO
	.align		4
.L_29:
        /*0028*/ 	.byte	0x04, 0x17
        /*002a*/ 	.short	(.L_31 - .L_30)
.L_30:
        /*002c*/ 	.word	0x00000000
        /*0030*/ 	.short	0x0004
        /*0032*/ 	.short	0x0020
        /*0034*/ 	.byte	0x00, 0xf0, 0x11, 0x00


	//----- nvinfo : EIATTR_KPARAM_INFO
	.align		4
.L_31:
        /*0038*/ 	.byte	0x04, 0x17
        /*003a*/ 	.short	(.L_33 - .L_32)
.L_32:
        /*003c*/ 	.word	0x00000000
        /*0040*/ 	.short	0x0003
        /*0042*/ 	.short	0x0018
        /*0044*/ 	.byte	0x00, 0xf5, 0x21, 0x00


	//----- nvinfo : EIATTR_KPARAM_INFO
	.align		4
.L_33:
        /*0048*/ 	.byte	0x04, 0x17
        /*004a*/ 	.short	(.L_35 - .L_34)
.L_34:
        /*004c*/ 	.word	0x00000000
        /*0050*/ 	.short	0x0002
        /*0052*/ 	.short	0x0010
        /*0054*/ 	.byte	0x00, 0xf5, 0x21, 0x00


	//----- nvinfo : EIATTR_KPARAM_INFO
	.align		4
.L_35:
        /*0058*/ 	.byte	0x04, 0x17
        /*005a*/ 	.short	(.L_37 - .L_36)
.L_36:
        /*005c*/ 	.word	0x00000000
        /*0060*/ 	.short	0x0001
        /*0062*/ 	.short	0x0008
        /*0064*/ 	.byte	0x00, 0xf5, 0x21, 0x00


	//----- nvinfo : EIATTR_KPARAM_INFO
	.align		4
.L_37:
        /*0068*/ 	.byte	0x04, 0x17
        /*006a*/ 	.short	(.L_39 - .L_38)
.L_38:
        /*006c*/ 	.word	0x00000000
        /*0070*/ 	.short	0x0000
        /*0072*/ 	.short	0x0000
        /*0074*/ 	.byte	0x00, 0xf5, 0x21, 0x00


	//----- nvinfo : EIATTR_SPARSE_MMA_MASK
	.align		4
.L_39:
        /*0078*/ 	.byte	0x03, 0x50
        /*007a*/ 	.short	0x0000


	//----- nvinfo : EIATTR_MAXREG_COUNT
	.align		4
        /*007c*/ 	.byte	0x03, 0x1b
        /*007e*/ 	.short	0x00ff


	//----- nvinfo : EIATTR_MERCURY_ISA_VERSION
	.align		4
        /*0080*/ 	.byte	0x03, 0x5f
        /*0082*/ 	.short	0x0101


	//----- nvinfo : EIATTR_VRC_CTA_INIT_COUNT
	.align		4
        /*0084*/ 	.byte	0x02, 0x4a
	.zero		1
	.zero		1


	//----- nvinfo : EIATTR_EXIT_INSTR_OFFSETS
	.align		4
        /*0088*/ 	.byte	0x04, 0x1c
        /*008a*/ 	.short	(.L_41 - .L_40)


	//   ....[0]....
.L_40:
        /*008c*/ 	.word	0x00000080


	//   ....[1]....
        /*0090*/ 	.word	0x00002590


	//   ....[2]....
        /*0094*/ 	.word	0x000025a0


	//   ....[3]....
        /*0098*/ 	.word	0x000037a0


	//----- nvinfo : EIATTR_CRS_STACK_SIZE
	.align		4
.L_41:
        /*009c*/ 	.byte	0x04, 0x1e
        /*009e*/ 	.short	(.L_43 - .L_42)
.L_42:
        /*00a0*/ 	.word	0x00000000


	//----- nvinfo : EIATTR_CBANK_PARAM_SIZE
	.align		4
.L_43:
        /*00a4*/ 	.byte	0x03, 0x19
        /*00a6*/ 	.short	0x002c


	//----- nvinfo : EIATTR_PARAM_CBANK
	.align		4
        /*00a8*/ 	.byte	0x04, 0x0a
        /*00aa*/ 	.short	(.L_45 - .L_44)
	.align		4
.L_44:
        /*00ac*/ 	.word	index@(.nv.constant0._Z16blockdiag_kernelPKfS0_S0_Pfiii)
        /*00b0*/ 	.short	0x0380
        /*00b2*/ 	.short	0x002c


	//----- nvinfo : EIATTR_SW_WAR
	.align		4
.L_45:
        /*00b4*/ 	.byte	0x04, 0x36
        /*00b6*/ 	.short	(.L_47 - .L_46)
.L_46:
        /*00b8*/ 	.word	0x00000008
.L_47:


//--------------------- .nv.info._Z12dense_kernelPKfS0_S0_Pfii --------------------------
	.section	.nv.info._Z12dense_kernelPKfS0_S0_Pfii,"",@"SHT_CUDA_INFO"
	.sectionflags	@""
	.align	4


	//----- nvinfo : EIATTR_CUDA_API_VERSION
	.align		4
        /*0000*/ 	.byte	0x04, 0x37
        /*0002*/ 	.short	(.L_49 - .L_48)
.L_48:
        /*0004*/ 	.word	0x00000082


	//----- nvinfo : EIATTR_KPARAM_INFO
	.align		4
.L_49:
        /*0008*/ 	.byte	0x04, 0x17
        /*000a*/ 	.short	(.L_51 - .L_50)
.L_50:
        /*000c*/ 	.word	0x00000000
        /*0010*/ 	.short	0x0005
        /*0012*/ 	.short	0x0024
        /*0014*/ 	.byte	0x00, 0xf0, 0x11, 0x00


	//----- nvinfo : EIATTR_KPARAM_INFO
	.align		4
.L_51:
        /*0018*/ 	.byte	0x04, 0x17
        /*001a*/ 	.short	(.L_53 - .L_52)
.L_52:
        /*001c*/ 	.word	0x00000000
        /*0020*/ 	.short	0x0004
        /*0022*/ 	.short	0x0020
        /*0024*/ 	.byte	0x00, 0xf0, 0x11, 0x00


	//----- nvinfo : EIATTR_KPARAM_INFO
	.align		4
.L_53:
        /*0028*/ 	.byte	0x04, 0x17
        /*002a*/ 	.short	(.L_55 - .L_54)
.L_54:
        /*002c*/ 	.word	0x00000000
        /*0030*/ 	.short	0x0003
        /*0032*/ 	.short	0x0018
        /*0034*/ 	.byte	0x00, 0xf5, 0x21, 0x00


	//----- nvinfo : EIATTR_KPARAM_INFO
	.align		4
.L_55:
        /*0038*/ 	.byte	0x04, 0x17
        /*003a*/ 	.short	(.L_57 - .L_56)
.L_56:
        /*003c*/ 	.word	0x00000000
        /*0040*/ 	.short	0x0002
        /*0042*/ 	.short	0x0010
        /*0044*/ 	.byte	0x00, 0xf5, 0x21, 0x00


	//----- nvinfo : EIATTR_KPARAM_INFO
	.align		4
.L_57:
        /*0048*/ 	.byte	0x04, 0x17
        /*004a*/ 	.short	(.L_59 - .L_58)
.L_58:
        /*004c*/ 	.word	0x00000000
        /*0050*/ 	.short	0x0001
        /*0052*/ 	.short	0x0008
        /*0054*/ 	.byte	0x00, 0xf5, 0x21, 0x00


	//----- nvinfo : EIATTR_KPARAM_INFO
	.align		4
.L_59:
        /*0058*/ 	.byte	0x04, 0x17
        /*005a*/ 	.short	(.L_61 - .L_60)
.L_60:
        /*005c*/ 	.word	0x00000000
        /*0060*/ 	.short	0x0000
        /*0062*/ 	.short	0x0000
        /*0064*/ 	.byte	0x00, 0xf5, 0x21, 0x00


	//----- nvinfo : EIATTR_SPARSE_MMA_MASK
	.align		4
.L_61:
        /*0068*/ 	.byte	0x03, 0x50
        /*006a*/ 	.short	0x0000


	//----- nvinfo : EIATTR_MAXREG_COUNT
	.align		4
        /*006c*/ 	.byte	0x03, 0x1b
        /*006e*/ 	.short	0x00ff


	//----- nvinfo : EIATTR_MERCURY_ISA_VERSION
	.align		4
        /*0070*/ 	.byte	0x03, 0x5f
        /*0072*/ 	.short	0x0101


	//----- nvinfo : EIATTR_VRC_CTA_INIT_COUNT
	.align		4
        /*0074*/ 	.byte	0x02, 0x4a
	.zero		1
	.zero		1


	//----- nvinfo : EIATTR_EXIT_INSTR_OFFSETS
	.align		4
        /*0078*/ 	.byte	0x04, 0x1c
        /*007a*/ 	.short	(.L_63 - .L_62)


	//   ....[0]....
.L_62:
        /*007c*/ 	.word	0x00000070


	//   ....[1]....
        /*0080*/ 	.word	0x00002490


	//   ....[2]....
        /*0084*/ 	.word	0x000024a0


	//   ....[3]....
        /*0088*/ 	.word	0x00003870


	//----- nvinfo : EIATTR_CRS_STACK_SIZE
	.align		4
.L_63:
        /*008c*/ 	.byte	0x04, 0x1e
        /*008e*/ 	.short	(.L_65 - .L_64)
.L_64:
        /*0090*/ 	.word	0x00000000


	//----- nvinfo : EIATTR_CBANK_PARAM_SIZE
	.align		4
.L_65:
        /*0094*/ 	.byte	0x03, 0x19
        /*0096*/ 	.short	0x0028


	//----- nvinfo : EIATTR_PARAM_CBANK
	.align		4
        /*0098*/ 	.byte	0x04, 0x0a
        /*009a*/ 	.short	(.L_67 - .L_66)
	.align		4
.L_66:
        /*009c*/ 	.word	index@(.nv.constant0._Z12dense_kernelPKfS0_S0_Pfii)
        /*00a0*/ 	.short	0x0380
        /*00a2*/ 	.short	0x0028


	//----- nvinfo : EIATTR_SW_WAR
	.align		4
.L_67:
        /*00a4*/ 	.byte	0x04, 0x36
        /*00a6*/ 	.short	(.L_69 - .L_68)
.L_68:
        /*00a8*/ 	.word	0x00000008
.L_69:


//--------------------- .nv.callgraph             --------------------------
	.section	.nv.callgraph,"",@"SHT_CUDA_CALLGRAPH"
	.align	4
	.sectionentsize	8
	.align		4
        /*0000*/ 	.word	0x00000000
	.align		4
        /*0004*/ 	.word	0xffffffff
	.align		4
        /*0008*/ 	.word	0x00000000
	.align		4
        /*000c*/ 	.word	0xfffffffe
	.align		4
        /*0010*/ 	.word	0x00000000
	.align		4
        /*0014*/ 	.word	0xfffffffd
	.align		4
        /*0018*/ 	.word	0x00000000
	.align		4
        /*001c*/ 	.word	0xfffffffc


//--------------------- .text._Z16blockdiag_kernelPKfS0_S0_Pfiii --------------------------
	.section	.text._Z16blockdiag_kernelPKfS0_S0_Pfiii,"ax",@progbits
	.align	128
        .global         _Z16blockdiag_kernelPKfS0_S0_Pfiii
        .type           _Z16blockdiag_kernelPKfS0_S0_Pfiii,@function
        .size           _Z16blockdiag_kernelPKfS0_S0_Pfiii,(.L_x_135 - _Z16blockdiag_kernelPKfS0_S0_Pfiii)
        .other          _Z16blockdiag_kernelPKfS0_S0_Pfiii,@"STO_CUDA_ENTRY STV_DEFAULT"
_Z16blockdiag_kernelPKfS0_S0_Pfiii:
.text._Z16blockdiag_kernelPKfS0_S0_Pfiii:
[----:B------:R-:W-:Y:S01]  /*0000*/  LDC R1, c[0x0][0x37c] ;  /* 0x0000df00ff017b82 */ /* 0x000fe20000000800 */
[----:B------:R-:W0:Y:S07]  /*0010*/  S2R R8, SR_TID.X ;  /* 0x0000000000087919 */ /* 0x000e2e0000002100 */
[----:B------:R-:W1:Y:S01]  /*0020*/  S2UR UR4, SR_CTAID.X ;  /* 0x00000000000479c3 */ /* 0x000e620000002500 */
[----:B------:R-:W1:Y:S01]  /*0030*/  LDCU UR5, c[0x0][0x360] ;  /* 0x00006c00ff0577ac */ /* 0x000e620008000800 */
[----:B------:R-:W2:Y:S01]  /*0040*/  LDCU UR6, c[0x0][0x3a0] ;  /* 0x00007400ff0677ac */ /* 0x000ea20008000800 */
[----:B-1----:R-:W-:-:S06]  /*0050*/  UIMAD UR4, UR4, UR5, URZ ;  /* 0x00000005040472a4 */ /* 0x002fcc000f8e02ff */
[----:B0-----:R-:W-:-:S04]  /*0060*/  IADD3 R7, PT, PT, R8, UR4, RZ ;  /* 0x0000000408077c10 */ /* 0x001fc8000fffe0ff */
[----:B--2---:R-:W-:-:S13]  /*0070*/  ISETP.GE.AND P0, PT, R7, UR6, PT ;  /* 0x0000000607007c0c */ /* 0x004fda000bf06270 */
[----:B------:R-:W-:Y:S05]  /*0080*/  @P0 EXIT ;  /* 0x000000000000094d */ /* 0x000fea0003800000 */
[----:B------:R-:W0:Y:S02]  /*0090*/  LDCU UR5, c[0x0][0x3a4] ;  /* 0x00007480ff0577ac */ /* 0x000e240008000800 */
[----:B0-----:R-:W-:-:S04]  /*00a0*/  I2FP.F32.S32 R0, UR5 ;  /* 0x0000000500007c45 */ /* 0x001fc80008201400 */
[----:B------:R-:W-:Y:S01]  /*00b0*/  IADD3 R2, PT, PT, R0, -0xd000000, RZ ;  /* 0xf300000000027810 */ /* 0x000fe20007ffe0ff */
[----:B------:R0:W1:Y:S03]  /*00c0*/  MUFU.RSQ R3, R0 ;  /* 0x0000000000037308 */ /* 0x0000660000001400 */
[----:B------:R-:W-:-:S13]  /*00d0*/  ISETP.GT.U32.AND P0, PT, R2, 0x727fffff, PT ;  /* 0x727fffff0200780c */ /* 0x000fda0003f04070 */
[----:B0-----:R-:W-:Y:S05]  /*00e0*/  @!P0 BRA `(.L_x_0) ;  /* 0x00000000000c8947 */ /* 0x001fea0003800000 */
[----:B------:R-:W-:-:S07]  /*00f0*/  MOV R4, 0x110 ;  /* 0x0000011000047802 */ /* 0x000fce0000000f00 */
[----:B-1----:R-:W-:Y:S05]  /*0100*/  CALL.REL.NOINC `($__internal_1_$__cuda_sm20_sqrt_rn_f32_slowpath) ;  /* 0x0000003800787944 */ /* 0x002fea0003c00000 */
[----:B------:R-:W-:Y:S05]  /*0110*/  BRA `(.L_x_1) ;  /* 0x0000000000107947 */ /* 0x000fea0003800000 */
.L_x_0:
[----:B-1----:R-:W-:Y:S01]  /*0120*/  FMUL.FTZ R5, R0, R3 ;  /* 0x0000000300057220 */ /* 0x002fe20000410000 */
[----:B------:R-:W-:-:S03]  /*0130*/  FMUL.FTZ R3, R3, 0.5 ;  /* 0x3f00000003037820 */ /* 0x000fc60000410000 */
[----:B------:R-:W-:-:S04]  /*0140*/  FFMA R0, -R5, R5, R0 ;  /* 0x0000000505007223 */ /* 0x000fc80000000100 */
[----:B------:R-:W-:-:S07]  /*0150*/  FFMA R0, R0, R3, R5 ;  /* 0x0000000300007223 */ /* 0x000fce0000000005 */
.L_x_1:
[----:B------:R-:W-:-:S05]  /*0160*/  VIADD R2, R0, 0x1800000 ;  /* 0x0180000000027836 */ /* 0x000fca0000000000 */
[----:B------:R-:W-:-:S04]  /*0170*/  LOP3.LUT R2, R2, 0x7f800000, RZ, 0xc0, !PT ;  /* 0x7f80000002027812 */ /* 0x000fc800078ec0ff */
[----:B------:R-:W-:-:S13]  /*0180*/  ISETP.GT.U32.AND P0, PT, R2, 0x1ffffff, PT ;  /* 0x01ffffff0200780c */ /* 0x000fda0003f04070 */
[----:B------:R-:W-:Y:S05]  /*0190*/  @P0 BRA `(.L_x_2) ;  /* 0x0000000000100947 */ /* 0x000fea0003800000 */
[----:B------:R-:W-:-:S07]  /*01a0*/  MOV R2, 0x1c0 ;  /* 0x000001c000027802 */ /* 0x000fce0000000f00 */
[----:B------:R-:W-:Y:S05]  /*01b0*/  CALL.REL.NOINC `($__internal_0_$__cuda_sm20_rcp_rn_f32_slowpath) ;  /* 0x00000034007c7944 */ /* 0x000fea0003c00000 */
[----:B------:R-:W-:Y:S01]  /*01c0*/  MOV R3, R0 ;  /* 0x0000000000037202 */ /* 0x000fe20000000f00 */
[----:B------:R-:W-:Y:S06]  /*01d0*/  BRA `(.L_x_3) ;  /* 0x0000000000107947 */ /* 0x000fec0003800000 */
.L_x_2:
[----:B------:R-:W0:Y:S02]  /*01e0*/  MUFU.RCP R3, R0 ;  /* 0x0000000000037308 */ /* 0x000e240000001000 */
[----:B0-----:R-:W-:-:S04]  /*01f0*/  FFMA R2, R3, R0, -1 ;  /* 0xbf80000003027423 */ /* 0x001fc80000000000 */
[----:B------:R-:W-:-:S04]  /*0200*/  FADD.FTZ R2, -R2, -RZ ;  /* 0x800000ff02027221 */ /* 0x000fc80000010100 */
[----:B------:R-:W-:-:S07]  /*0210*/  FFMA R3, R3, R2, R3 ;  /* 0x0000000203037223 */ /* 0x000fce0000000003 */
.L_x_3:
[----:B------:R-:W0:Y:S01]  /*0220*/  LDC R11, c[0x0][0x3a8] ;  /* 0x0000ea00ff0b7b82 */ /* 0x000e220000000800 */
[----:B------:R-:W-:Y:S01]  /*0230*/  IABS R6, R7 ;  /* 0x0000000700067213 */ /* 0x000fe20000000000 */
[----:B------:R-:W1:Y:S01]  /*0240*/  LDCU.64 UR8, c[0x0][0x358] ;  /* 0x00006b00ff0877ac */ /* 0x000e620008000a00 */
[----:B------:R-:W-:Y:S02]  /*0250*/  ISETP.GE.AND P2, PT, R7, RZ, PT ;  /* 0x000000ff0700720c */ /* 0x000fe40003f46270 */
[----:B0-----:R-:W-:-:S04]  /*0260*/  IABS R9, R11 ;  /* 0x0000000b00097213 */ /* 0x001fc80000000000 */
[----:B------:R-:W0:Y:S08]  /*0270*/  I2F.RP R0, R9 ;  /* 0x0000000900007306 */ /* 0x000e300000209400 */
[----:B0-----:R-:W0:Y:S02]  /*0280*/  MUFU.RCP R0, R0 ;  /* 0x0000000000007308 */ /* 0x001e240000001000 */
[----:B0-----:R-:W-:-:S02]  /*0290*/  IADD3 R4, PT, PT, R0, 0xffffffe, RZ ;  /* 0x0ffffffe00047810 */ /* 0x001fc40007ffe0ff */
[----:B------:R-:W-:-:S04]  /*02a0*/  MOV R0, 0xf149f2ca ;  /* 0xf149f2ca00007802 */ /* 0x000fc80000000f00 */
[----:B------:R0:W2:Y:S02]  /*02b0*/  F2I.FTZ.U32.TRUNC.NTZ R5, R4 ;  /* 0x0000000400057305 */ /* 0x0000a4000021f000 */
[----:B0-----:R-:W-:Y:S02]  /*02c0*/  HFMA2 R4, -RZ, RZ, 0, 0 ;  /* 0x00000000ff047431 */ /* 0x001fe400000001ff */
[----:B--2---:R-:W-:-:S04]  /*02d0*/  IMAD.MOV R2, RZ, RZ, -R5 ;  /* 0x000000ffff027224 */ /* 0x004fc800078e0a05 */
[----:B------:R-:W-:-:S04]  /*02e0*/  IMAD R13, R2, R9, RZ ;  /* 0x00000009020d7224 */ /* 0x000fc800078e02ff */
[----:B------:R-:W-:-:S06]  /*02f0*/  IMAD.HI.U32 R5, R5, R13, R4 ;  /* 0x0000000d05057227 */ /* 0x000fcc00078e0004 */
[----:B------:R-:W-:-:S05]  /*0300*/  IMAD.HI.U32 R5, R5, R6, RZ ;  /* 0x0000000605057227 */ /* 0x000fca00078e00ff */
[----:B------:R-:W-:-:S05]  /*0310*/  IADD3 R5, PT, PT, -R5, RZ, RZ ;  /* 0x000000ff05057210 */ /* 0x000fca0007ffe1ff */
[----:B------:R-:W-:-:S05]  /*0320*/  IMAD R6, R9, R5, R6 ;  /* 0x0000000509067224 */ /* 0x000fca00078e0206 */
[----:B------:R-:W-:-:S13]  /*0330*/  ISETP.GT.U32.AND P0, PT, R9, R6, PT ;  /* 0x000000060900720c */ /* 0x000fda0003f04070 */
[----:B------:R-:W-:Y:S01]  /*0340*/  @!P0 IMAD.IADD R6, R6, 0x1, -R9 ;  /* 0x0000000106068824 */ /* 0x000fe200078e0a09 */
[----:B------:R-:W-:-:S04]  /*0350*/  ISETP.NE.AND P0, PT, R11, RZ, PT ;  /* 0x000000ff0b00720c */ /* 0x000fc80003f05270 */
[----:B------:R-:W-:-:S13]  /*0360*/  ISETP.GT.U32.AND P1, PT, R9, R6, PT ;  /* 0x000000060900720c */ /* 0x000fda0003f24070 */
[----:B------:R-:W-:-:S04]  /*0370*/  @!P1 IADD3 R6, PT, PT, R6, -R9, RZ ;  /* 0x8000000906069210 */ /* 0x000fc80007ffe0ff */
[----:B------:R-:W-:Y:S02]  /*0380*/  @!P2 IADD3 R6, PT, PT, -R6, RZ, RZ ;  /* 0x000000ff0606a210 */ /* 0x000fe40007ffe1ff */
[----:B------:R-:W-:Y:S02]  /*0390*/  @!P0 LOP3.LUT R6, RZ, R11, RZ, 0x33, !PT ;  /* 0x0000000bff068212 */ /* 0x000fe400078e33ff */
[----:B------:R-:W-:-:S03]  /*03a0*/  ISETP.GE.AND P0, PT, R11, 0x1, PT ;  /* 0x000000010b00780c */ /* 0x000fc60003f06270 */
[----:B------:R-:W-:-:S05]  /*03b0*/  IMAD.IADD R2, R7, 0x1, -R6 ;  /* 0x0000000107027824 */ /* 0x000fca00078e0a06 */
[----:B------:R-:W-:-:S05]  /*03c0*/  IADD3 R5, PT, PT, R2, R11, RZ ;  /* 0x0000000b02057210 */ /* 0x000fca0007ffe0ff */
[----:B-1----:R-:W-:Y:S05]  /*03d0*/  @!P0 BRA `(.L_x_4) ;  /* 0x0000000c007c8947 */ /* 0x002fea0003800000 */
[----:B------:R-:W0:Y:S02]  /*03e0*/  LDC R11, c[0x0][0x3a4] ;  /* 0x0000e900ff0b7b82 */ /* 0x000e240000000800 */
[----:B0-----:R-:W-:-:S13]  /*03f0*/  ISETP.GE.AND P0, PT, R11, 0x1, PT ;  /* 0x000000010b00780c */ /* 0x001fda0003f06270 */
[----:B------:R-:W-:Y:S05]  /*0400*/  @!P0 BRA `(.L_x_5) ;  /* 0x0000000800948947 */ /* 0x000fea0003800000 */
[C---:B------:R-:W-:Y:S01]  /*0410*/  LOP3.LUT R4, R11.reuse, 0xf, RZ, 0xc0, !PT ;  /* 0x0000000f0b047812 */ /* 0x040fe200078ec0ff */
[C---:B------:R-:W-:Y:S01]  /*0420*/  VIADD R0, R11.reuse, 0xffffffff ;  /* 0xffffffff0b007836 */ /* 0x040fe20000000000 */
[----:B------:R-:W-:Y:S01]  /*0430*/  LOP3.LUT R9, R11, 0x7, RZ, 0xc0, !PT ;  /* 0x000000070b097812 */ /* 0x000fe200078ec0ff */
[----:B------:R-:W-:Y:S01]  /*0440*/  BSSY.RECONVERGENT B0, `(.L_x_6) ;  /* 0x00000a0000007945 */ /* 0x000fe20003800200 */
[----:B------:R-:W-:Y:S01]  /*0450*/  IADD3 R10, PT, PT, R4, -0x1, RZ ;  /* 0xffffffff040a7810 */ /* 0x000fe20007ffe0ff */
[----:B------:R-:W0:Y:S01]  /*0460*/  LDCU UR5, c[0x0][0x3a4] ;  /* 0x00007480ff0577ac */ /* 0x000e220008000800 */
[----:B------:R-:W-:Y:S02]  /*0470*/  IADD3 R12, PT, PT, R9, -0x1, RZ ;  /* 0xffffffff090c7810 */ /* 0x000fe40007ffe0ff */
[----:B------:R-:W-:Y:S02]  /*0480*/  ISETP.GE.U32.AND P1, PT, R10, 0x7, PT ;  /* 0x000000070a00780c */ /* 0x000fe40003f26070 */
[----:B------:R-:W-:Y:S01]  /*0490*/  ISETP.GE.U32.AND P0, PT, R0, 0xf, PT ;  /* 0x0000000f0000780c */ /* 0x000fe20003f06070 */
[----:B------:R-:W-:Y:S01]  /*04a0*/  IMAD.MOV.U32 R0, RZ, RZ, -0xeb60d36 ;  /* 0xf149f2caff007424 */ /* 0x000fe200078e00ff */
[----:B------:R-:W-:-:S02]  /*04b0*/  ISETP.GE.U32.AND P2, PT, R12, 0x3, PT ;  /* 0x000000030c00780c */ /* 0x000fc40003f46070 */
[C---:B------:R-:W-:Y:S02]  /*04c0*/  LOP3.LUT R10, R11.reuse, 0x7ffffff0, RZ, 0xc0, !PT ;  /* 0x7ffffff00b0a7812 */ /* 0x040fe400078ec0ff */
[----:B------:R-:W-:Y:S02]  /*04d0*/  LOP3.LUT R11, R11, 0x3, RZ, 0xc0, !PT ;  /* 0x000000030b0b7812 */ /* 0x000fe400078ec0ff */
[----:B------:R-:W-:-:S07]  /*04e0*/  MOV R12, R2 ;  /* 0x00000002000c7202 */ /* 0x000fce0000000f00 */
.L_x_12:
[----:B------:R-:W-:Y:S01]  /*04f0*/  MOV R13, R12 ;  /* 0x0000000c000d7202 */ /* 0x000fe20000000f00 */
[----:B------:R-:W-:Y:S02]  /*0500*/  VIADD R12, R12, 0x1 ;  /* 0x000000010c0c7836 */ /* 0x000fe40000000000 */
[----:B------:R-:W-:Y:S01]  /*0510*/  HFMA2 R20, -RZ, RZ, 0, 0 ;  /* 0x00000000ff147431 */ /* 0x000fe200000001ff */
[----:B------:R-:W-:Y:S02]  /*0520*/  MOV R18, RZ ;  /* 0x000000ff00127202 */ /* 0x000fe40000000f00 */
[----:B------:R-:W-:Y:S01]  /*0530*/  ISETP.GE.AND P3, PT, R12, R5, PT ;  /* 0x000000050c00720c */ /* 0x000fe20003f66270 */
[----:B------:R-:W-:-:S12]  /*0540*/  @!P0 BRA `(.L_x_7) ;  /* 0x0000000000f08947 */ /* 0x000fd80003800000 */
[----:B------:R-:W-:Y:S01]  /*0550*/  IMAD.MOV.U32 R20, RZ, RZ, RZ ;  /* 0x000000ffff147224 */ /* 0x000fe200078e00ff */
[----:B------:R-:W-:-:S07]  /*0560*/  MOV R18, RZ ;  /* 0x000000ff00127202 */ /* 0x000fce0000000f00 */
.L_x_8:
[----:B------:R-:W1:Y:S01]  /*0570*/  LDC.64 R16, c[0x0][0x380] ;  /* 0x0000e000ff107b82 */ /* 0x000e620000000a00 */
[--C-:B0-----:R-:W-:Y:S02]  /*0580*/  IMAD R19, R7, UR5, R18.reuse ;  /* 0x0000000507137c24 */ /* 0x101fe4000f8e0212 */
[----:B------:R-:W-:-:S05]  /*0590*/  IMAD R21, R13, UR5, R18 ;  /* 0x000000050d157c24 */ /* 0x000fca000f8e0212 */
[----:B------:R-:W0:Y:S01]  /*05a0*/  LDC.64 R14, c[0x0][0x388] ;  /* 0x0000e200ff0e7b82 */ /* 0x000e220000000a00 */
[----:B-1----:R-:W-:-:S05]  /*05b0*/  IMAD.WIDE R16, R19, 0x4, R16 ;  /* 0x0000000413107825 */ /* 0x002fca00078e0210 */
[----:B------:R-:W2:Y:S01]  /*05c0*/  LDG.E.CONSTANT R24, desc[UR8][R16.64+0x4] ;  /* 0x0000040810187981 */ /* 0x000ea2000c1e9900 */
[----:B0-----:R-:W-:-:S03]  /*05d0*/  IMAD.WIDE R14, R21, 0x4, R14 ;  /* 0x00000004150e7825 */ /* 0x001fc600078e020e */
[----:B------:R-:W3:Y:S04]  /*05e0*/  LDG.E.CONSTANT R19, desc[UR8][R16.64+0x8] ;  /* 0x0000080810137981 */ /* 0x000ee8000c1e9900 */
[----:B------:R-:W4:Y:S04]  /*05f0*/  LDG.E.CONSTANT R21, desc[UR8][R16.64] ;  /* 0x0000000810157981 */ /* 0x000f28000c1e9900 */
[----:B------:R-:W4:Y:S04]  /*0600*/  LDG.E.CONSTANT R23, desc[UR8][R14.64] ;  /* 0x000000080e177981 */ /* 0x000f28000c1e9900 */
[----:B------:R-:W2:Y:S04]  /*0610*/  LDG.E.CONSTANT R25, desc[UR8][R14.64+0x4] ;  /* 0x000004080e197981 */ /* 0x000ea8000c1e9900 */
[----:B------:R-:W3:Y:S04]  /*0620*/  LDG.E.CONSTANT R22, desc[UR8][R14.64+0x8] ;  /* 0x000008080e167981 */ /* 0x000ee8000c1e9900 */
[----:B------:R-:W5:Y:S04]  /*0630*/  LDG.E.CONSTANT R28, desc[UR8][R14.64+0x38] ;  /* 0x000038080e1c7981 */ /* 0x000f68000c1e9900 */
[----:B------:R-:W5:Y:S01]  /*0640*/  LDG.E.CONSTANT R29, desc[UR8][R14.64+0x3c] ;  /* 0x00003c080e1d7981 */ /* 0x000f62000c1e9900 */
[----:B----4-:R-:W-:-:S03]  /*0650*/  FFMA R23, R21, R23, R20 ;  /* 0x0000001715177223 */ /* 0x010fc60000000014 */
[----:B------:R-:W4:Y:S04]  /*0660*/  LDG.E.CONSTANT R21, desc[UR8][R16.64+0xc] ;  /* 0x00000c0810157981 */ /* 0x000f28000c1e9900 */
[----:B------:R-:W4:Y:S01]  /*0670*/  LDG.E.CONSTANT R20, desc[UR8][R14.64+0xc] ;  /* 0x00000c080e147981 */ /* 0x000f22000c1e9900 */
[----:B--2---:R-:W-:-:S03]  /*0680*/  FFMA R26, R24, R25, R23 ;  /* 0x00000019181a7223 */ /* 0x004fc60000000017 */
[----:B------:R-:W2:Y:S04]  /*0690*/  LDG.E.CONSTANT R23, desc[UR8][R16.64+0x10] ;  /* 0x0000100810177981 */ /* 0x000ea8000c1e9900 */
[----:B------:R-:W2:Y:S01]  /*06a0*/  LDG.E.CONSTANT R24, desc[UR8][R14.64+0x10] ;  /* 0x000010080e187981 */ /* 0x000ea2000c1e9900 */
[----:B---3--:R-:W-:-:S03]  /*06b0*/  FFMA R26, R19, R22, R26 ;  /* 0x00000016131a7223 */ /* 0x008fc6000000001a */
[----:B------:R-:W3:Y:S04]  /*06c0*/  LDG.E.CONSTANT R19, desc[UR8][R16.64+0x14] ;  /* 0x0000140810137981 */ /* 0x000ee8000c1e9900 */
[----:B------:R-:W3:Y:S01]  /*06d0*/  LDG.E.CONSTANT R22, desc[UR8][R14.64+0x14] ;  /* 0x000014080e167981 */ /* 0x000ee2000c1e9900 */
        /* <DEDUP_REMOVED lines=23> */
[----:B------:R-:W2:Y:S04]  /*0850*/  LDG.E.CONSTANT R25, desc[UR8][R14.64+0x34] ;  /* 0x000034080e197981 */ /* 0x000ea8000c1e9900 */
[----:B------:R-:W5:Y:S04]  /*0860*/  LDG.E.CONSTANT R23, desc[UR8][R16.64+0x38] ;  /* 0x0000380810177981 */ /* 0x000f68000c1e9900 */
[----:B------:R-:W5:Y:S01]  /*0870*/  LDG.E.CONSTANT R26, desc[UR8][R16.64+0x3c] ;  /* 0x00003c08101a7981 */ /* 0x000f62000c1e9900 */
[----:B------:R-:W-:Y:S01]  /*0880*/  IADD3 R18, PT, PT, R18, 0x10, RZ ;  /* 0x0000001012127810 */ /* 0x000fe20007ffe0ff */
[----:B---3--:R-:W-:-:S03]  /*0890*/  FFMA R20, R19, R20, R27 ;  /* 0x0000001413147223 */ /* 0x008fc6000000001b */
[----:B------:R-:W-:Y:S01]  /*08a0*/  ISETP.NE.AND P4, PT, R18, R10, PT ;  /* 0x0000000a1200720c */ /* 0x000fe20003f85270 */
[----:B----4-:R-:W-:-:S04]  /*08b0*/  FFMA R21, R21, R22, R20 ;  /* 0x0000001615157223 */ /* 0x010fc80000000014 */
[----:B--2---:R-:W-:-:S04]  /*08c0*/  FFMA R24, R24, R25, R21 ;  /* 0x0000001918187223 */ /* 0x004fc80000000015 */
[----:B-----5:R-:W-:-:S04]  /*08d0*/  FFMA R23, R23, R28, R24 ;  /* 0x0000001c17177223 */ /* 0x020fc80000000018 */
[----:B------:R-:W-:Y:S01]  /*08e0*/  FFMA R20, R26, R29, R23 ;  /* 0x0000001d1a147223 */ /* 0x000fe20000000017 */
[----:B------:R-:W-:Y:S06]  /*08f0*/  @P4 BRA `(.L_x_8) ;  /* 0xfffffffc001c4947 */ /* 0x000fec000383ffff */
[----:B------:R-:W-:-:S07]  /*0900*/  IMAD.MOV.U32 R18, RZ, RZ, R10 ;  /* 0x000000ffff127224 */ /* 0x000fce00078e000a */
.L_x_7:
[----:B------:R-:W-:-:S13]  /*0910*/  ISETP.NE.AND P4, PT, R4, RZ, PT ;  /* 0x000000ff0400720c */ /* 0x000fda0003f85270 */
[----:B------:R-:W-:Y:S05]  /*0920*/  @!P4 BRA `(.L_x_9) ;  /* 0x000000040034c947 */ /* 0x000fea0003800000 */
[----:B------:R-:W-:Y:S01]  /*0930*/  ISETP.NE.AND P4, PT, R9, RZ, PT ;  /* 0x000000ff0900720c */ /* 0x000fe20003f85270 */
[----:B------:R-:W-:-:S12]  /*0940*/  @!P1 BRA `(.L_x_10) ;  /* 0x0000000000809947 */ /* 0x000fd80003800000 */
[----:B------:R-:W1:Y:S01]  /*0950*/  LDC.64 R16, c[0x0][0x380] ;  /* 0x0000e000ff107b82 */ /* 0x000e620000000a00 */
[----:B------:R-:W2:Y:S07]  /*0960*/  LDCU UR6, c[0x0][0x3a4] ;  /* 0x00007480ff0677ac */ /* 0x000eae0008000800 */
[----:B------:R-:W3:Y:S01]  /*0970*/  LDC.64 R14, c[0x0][0x388] ;  /* 0x0000e200ff0e7b82 */ /* 0x000ee20000000a00 */
[--C-:B--2---:R-:W-:Y:S02]  /*0980*/  IMAD R19, R7, UR6, R18.reuse ;  /* 0x0000000607137c24 */ /* 0x104fe4000f8e0212 */
[----:B------:R-:W-:-:S02]  /*0990*/  IMAD R21, R13, UR6, R18 ;  /* 0x000000060d157c24 */ /* 0x000fc4000f8e0212 */
[----:B-1----:R-:W-:-:S05]  /*09a0*/  IMAD.WIDE R16, R19, 0x4, R16 ;  /* 0x0000000413107825 */ /* 0x002fca00078e0210 */
[----:B------:R-:W2:Y:S01]  /*09b0*/  LDG.E.CONSTANT R19, desc[UR8][R16.64] ;  /* 0x0000000810137981 */ /* 0x000ea2000c1e9900 */
[----:B---3--:R-:W-:-:S03]  /*09c0*/  IMAD.WIDE R14, R21, 0x4, R14 ;  /* 0x00000004150e7825 */ /* 0x008fc600078e020e */
[----:B------:R-:W3:Y:S04]  /*09d0*/  LDG.E.CONSTANT R22, desc[UR8][R16.64+0x4] ;  /* 0x0000040810167981 */ /* 0x000ee8000c1e9900 */
[----:B------:R-:W2:Y:S04]  /*09e0*/  LDG.E.CONSTANT R21, desc[UR8][R14.64] ;  /* 0x000000080e157981 */ /* 0x000ea8000c1e9900 */
[----:B------:R-:W3:Y:S04]  /*09f0*/  LDG.E.CONSTANT R23, desc[UR8][R14.64+0x4] ;  /* 0x000004080e177981 */ /* 0x000ee8000c1e9900 */
[----:B------:R-:W4:Y:S04]  /*0a00*/  LDG.E.CONSTANT R25, desc[UR8][R16.64+0x8] ;  /* 0x0000080810197981 */ /* 0x000f28000c1e9900 */
[----:B------:R-:W4:Y:S04]  /*0a10*/  LDG.E.CONSTANT R24, desc[UR8][R14.64+0x8] ;  /* 0x000008080e187981 */ /* 0x000f28000c1e9900 */
[----:B------:R-:W5:Y:S04]  /*0a20*/  LDG.E.CONSTANT R26, desc[UR8][R14.64+0x10] ;  /* 0x000010080e1a7981 */ /* 0x000f68000c1e9900 */
[----:B------:R-:W5:Y:S04]  /*0a30*/  LDG.E.CONSTANT R27, desc[UR8][R14.64+0x14] ;  /* 0x000014080e1b7981 */ /* 0x000f68000c1e9900 */
[----:B------:R-:W5:Y:S01]  /*0a40*/  LDG.E.CONSTANT R29, desc[UR8][R14.64+0x1c] ;  /* 0x00001c080e1d7981 */ /* 0x000f62000c1e9900 */
[----:B--2---:R-:W-:-:S03]  /*0a50*/  FFMA R19, R19, R21, R20 ;  /* 0x0000001513137223 */ /* 0x004fc60000000014 */
[----:B------:R-:W2:Y:S01]  /*0a60*/  LDG.E.CONSTANT R20, desc[UR8][R14.64+0xc] ;  /* 0x00000c080e147981 */ /* 0x000ea2000c1e9900 */
[----:B---3--:R-:W-:-:S03]  /*0a70*/  FFMA R22, R22, R23, R19 ;  /* 0x0000001716167223 */ /* 0x008fc60000000013 */
[----:B------:R-:W2:Y:S04]  /*0a80*/  LDG.E.CONSTANT R19, desc[UR8][R16.64+0xc] ;  /* 0x00000c0810137981 */ /* 0x000ea8000c1e9900 */
[----:B------:R-:W3:Y:S01]  /*0a90*/  LDG.E.CONSTANT R21, desc[UR8][R16.64+0x18] ;  /* 0x0000180810157981 */ /* 0x000ee2000c1e9900 */
[----:B----4-:R-:W-:-:S03]  /*0aa0*/  FFMA R28, R25, R24, R22 ;  /* 0x00000018191c7223 */ /* 0x010fc60000000016 */
[----:B------:R-:W5:Y:S04]  /*0ab0*/  LDG.E.CONSTANT R25, desc[UR8][R16.64+0x10] ;  /* 0x0000100810197981 */ /* 0x000f68000c1e9900 */
[----:B------:R-:W4:Y:S04]  /*0ac0*/  LDG.E.CONSTANT R22, desc[UR8][R16.64+0x14] ;  /* 0x0000140810167981 */ /* 0x000f28000c1e9900 */
[----:B------:R-:W3:Y:S04]  /*0ad0*/  LDG.E.CONSTANT R24, desc[UR8][R14.64+0x18] ;  /* 0x000018080e187981 */ /* 0x000ee8000c1e9900 */
[----:B------:R-:W3:Y:S01]  /*0ae0*/  LDG.E.CONSTANT R23, desc[UR8][R16.64+0x1c] ;  /* 0x00001c0810177981 */ /* 0x000ee2000c1e9900 */
[----:B------:R-:W-:Y:S01]  /*0af0*/  IADD3 R18, PT, PT, R18, 0x8, RZ ;  /* 0x0000000812127810 */ /* 0x000fe20007ffe0ff */
[----:B--2---:R-:W-:-:S04]  /*0b00*/  FFMA R20, R19, R20, R28 ;  /* 0x0000001413147223 */ /* 0x004fc8000000001c */
[----:B-----5:R-:W-:-:S04]  /*0b10*/  FFMA R25, R25, R26, R20 ;  /* 0x0000001a19197223 */ /* 0x020fc80000000014 */
[----:B----4-:R-:W-:-:S04]  /*0b20*/  FFMA R22, R22, R27, R25 ;  /* 0x0000001b16167223 */ /* 0x010fc80000000019 */
[----:B---3--:R-:W-:-:S04]  /*0b30*/  FFMA R22, R21, R24, R22 ;  /* 0x0000001815167223 */ /* 0x008fc80000000016 */
[----:B------:R-:W-:-:S07]  /*0b40*/  FFMA R20, R23, R29, R22 ;  /* 0x0000001d17147223 */ /* 0x000fce0000000016 */
.L_x_10:
        /* <DEDUP_REMOVED lines=17> */
[----:B------:R-:W5:Y:S01]  /*0c60*/  LDG.E.CONSTANT R27, desc[UR8][R14.64+0xc] ;  /* 0x00000c080e1b7981 */ /* 0x000f62000c1e9900 */
[----:B------:R-:W-:Y:S01]  /*0c70*/  IADD3 R18, PT, PT, R18, 0x4, RZ ;  /* 0x0000000412127810 */ /* 0x000fe20007ffe0ff */
[----:B--2---:R-:W-:-:S04]  /*0c80*/  FFMA R19, R19, R21, R20 ;  /* 0x0000001513137223 */ /* 0x004fc80000000014 */
[----:B---3--:R-:W-:-:S04]  /*0c90*/  FFMA R19, R22, R23, R19 ;  /* 0x0000001716137223 */ /* 0x008fc80000000013 */
[----:B----4-:R-:W-:-:S04]  /*0ca0*/  FFMA R19, R24, R25, R19 ;  /* 0x0000001918137223 */ /* 0x010fc80000000013 */
[----:B-----5:R-:W-:-:S07]  /*0cb0*/  FFMA R20, R26, R27, R19 ;  /* 0x0000001b1a147223 */ /* 0x020fce0000000013 */
.L_x_11:
[----:B------:R-:W-:Y:S05]  /*0cc0*/  @!P4 BRA `(.L_x_9) ;  /* 0x00000000004cc947 */ /* 0x000fea0003800000 */
[----:B------:R-:W1:Y:S01]  /*0cd0*/  LDC.64 R14, c[0x0][0x380] ;  /* 0x0000e000ff0e7b82 */ /* 0x000e620000000a00 */
[----:B------:R-:W2:Y:S07]  /*0ce0*/  LDCU UR6, c[0x0][0x3a4] ;  /* 0x00007480ff0677ac */ /* 0x000eae0008000800 */
[----:B------:R-:W3:Y:S01]  /*0cf0*/  LDC.64 R16, c[0x0][0x388] ;  /* 0x0000e200ff107b82 */ /* 0x000ee20000000a00 */
[--C-:B--2---:R-:W-:Y:S02]  /*0d00*/  IMAD R19, R7, UR6, R18.reuse ;  /* 0x0000000607137c24 */ /* 0x104fe4000f8e0212 */
[----:B------:R-:W-:-:S02]  /*0d10*/  IMAD R13, R13, UR6, R18 ;  /* 0x000000060d0d7c24 */ /* 0x000fc4000f8e0212 */
[----:B-1----:R-:W-:-:S04]  /*0d20*/  IMAD.WIDE R14, R19, 0x4, R14 ;  /* 0x00000004130e7825 */ /* 0x002fc800078e020e */
[----:B---3--:R-:W-:Y:S02]  /*0d30*/  IMAD.WIDE R16, R13, 0x4, R16 ;  /* 0x000000040d107825 */ /* 0x008fe400078e0210 */
[----:B------:R-:W2:Y:S04]  /*0d40*/  LDG.E.CONSTANT R13, desc[UR8][R14.64] ;  /* 0x000000080e0d7981 */ /* 0x000ea8000c1e9900 */
[----:B------:R-:W2:Y:S01]  /*0d50*/  LDG.E.CONSTANT R18, desc[UR8][R16.64] ;  /* 0x0000000810127981 */ /* 0x000ea2000c1e9900 */
[----:B------:R-:W-:Y:S01]  /*0d60*/  ISETP.NE.AND P4, PT, R11, 0x1, PT ;  /* 0x000000010b00780c */ /* 0x000fe20003f85270 */
[----:B--2---:R-:W-:-:S12]  /*0d70*/  FFMA R20, R13, R18, R20 ;  /* 0x000000120d147223 */ /* 0x004fd80000000014 */
[----:B------:R-:W-:Y:S05]  /*0d80*/  @!P4 BRA `(.L_x_9) ;  /* 0x00000000001cc947 */ /* 0x000fea0003800000 */
[----:B------:R-:W-:Y:S01]  /*0d90*/  ISETP.NE.AND P4, PT, R11, 0x2, PT ;  /* 0x000000020b00780c */ /* 0x000fe20003f85270 */
[----:B------:R-:W2:Y:S04]  /*0da0*/  LDG.E.CONSTANT R13, desc[UR8][R14.64+0x4] ;  /* 0x000004080e0d7981 */ /* 0x000ea8000c1e9900 */
[----:B------:R-:W2:Y:S08]  /*0db0*/  LDG.E.CONSTANT R18, desc[UR8][R16.64+0x4] ;  /* 0x0000040810127981 */ /* 0x000eb0000c1e9900 */
[----:B------:R-:W3:Y:S04]  /*0dc0*/  @P4 LDG.E.CONSTANT R19, desc[UR8][R14.64+0x8] ;  /* 0x000008080e134981 */ /* 0x000ee8000c1e9900 */
[----:B------:R-:W3:Y:S01]  /*0dd0*/  @P4 LDG.E.CONSTANT R21, desc[UR8][R16.64+0x8] ;  /* 0x0000080810154981 */ /* 0x000ee2000c1e9900 */
[----:B--2---:R-:W-:-:S04]  /*0de0*/  FFMA R20, R13, R18, R20 ;  /* 0x000000120d147223 */ /* 0x004fc80000000014 */
[----:B---3--:R-:W-:-:S07]  /*0df0*/  @P4 FFMA R20, R19, R21, R20 ;  /* 0x0000001513144223 */ /* 0x008fce0000000014 */
.L_x_9:
[----:B------:R-:W-:-:S05]  /*0e00*/  FMUL R13, R20, R3 ;  /* 0x00000003140d7220 */ /* 0x000fca0000400000 */
[----:B------:R-:W-:-:S04]  /*0e10*/  FSETP.GT.AND P4, PT, R13, R0, PT ;  /* 0x000000000d00720b */ /* 0x000fc80003f84000 */
[----:B------:R-:W-:Y:S01]  /*0e20*/  FSEL R0, R13, R0, P4 ;  /* 0x000000000d007208 */ /* 0x000fe20002000000 */
[----:B------:R-:W-:Y:S08]  /*0e30*/  @!P3 BRA `(.L_x_12) ;  /* 0xfffffff400acb947 */ /* 0x000ff0000383ffff */
[----:B0-----:R-:W-:Y:S05]  /*0e40*/  BSYNC.RECONVERGENT B0 ;  /* 0x0000000000007941 */ /* 0x001fea0003800200 */
.L_x_6:
[----:B------:R-:W-:Y:S05]  /*0e50*/  BRA `(.L_x_4) ;  /* 0x0000000000dc7947 */ /* 0x000fea0003800000 */
.L_x_5:
[----:B------:R-:W-:Y:S01]  /*0e60*/  IADD3 R0, PT, PT, R7, 0x1, -R6 ;  /* 0x0000000107007810 */ /* 0x000fe20007ffe806 */
[----:B------:R-:W-:Y:S01]  /*0e70*/  BSSY.RECONVERGENT B0, `(.L_x_13) ;  /* 0x0000014000007945 */ /* 0x000fe20003800200 */
[----:B------:R-:W-:Y:S02]  /*0e80*/  FMUL R11, RZ, R3 ;  /* 0x00000003ff0b7220 */ /* 0x000fe40000400000 */
[----:B------:R-:W-:-:S05]  /*0e90*/  VIMNMX R9, PT, PT, R5, R0, !PT ;  /* 0x0000000005097248 */ /* 0x000fca0007fe0100 */
[----:B------:R-:W-:-:S05]  /*0ea0*/  IMAD.IADD R9, R6, 0x1, R9 ;  /* 0x0000000106097824 */ /* 0x000fca00078e0209 */
[----:B------:R-:W-:Y:S02]  /*0eb0*/  IADD3 R0, PT, PT, -R7, R9, RZ ;  /* 0x0000000907007210 */ /* 0x000fe40007ffe1ff */
[----:B------:R-:W-:Y:S02]  /*0ec0*/  IADD3 R4, PT, PT, R8, UR4, -R9 ;  /* 0x0000000408047c10 */ /* 0x000fe4000fffe809 */
[----:B------:R-:W-:Y:S01]  /*0ed0*/  LOP3.LUT P0, R10, R0, 0x3, RZ, 0xc0, !PT ;  /* 0x00000003000a7812 */ /* 0x000fe2000780c0ff */
[----:B------:R-:W-:Y:S01]  /*0ee0*/  HFMA2 R0, -RZ, RZ, -10824, -13904 ;  /* 0xf149f2caff007431 */ /* 0x000fe200000001ff */
[----:B------:R-:W-:Y:S01]  /*0ef0*/  ISETP.GT.U32.AND P2, PT, R4, -0x4, PT ;  /* 0xfffffffc0400780c */ /* 0x000fe20003f44070 */
[----:B------:R-:W-:-:S10]  /*0f00*/  IMAD.MOV.U32 R4, RZ, RZ, R2 ;  /* 0x000000ffff047224 */ /* 0x000fd400078e0002 */
[----:B------:R-:W-:Y:S05]  /*0f10*/  @!P0 BRA `(.L_x_14) ;  /* 0x0000000000248947 */ /* 0x000fea0003800000 */
[----:B------:R-:W-:Y:S01]  /*0f20*/  MOV R9, RZ ;  /* 0x000000ff00097202 */ /* 0x000fe20000000f00 */
[----:B------:R-:W-:Y:S01]  /*0f30*/  IMAD.MOV.U32 R4, RZ, RZ, R2 ;  /* 0x000000ffff047224 */ /* 0x000fe200078e0002 */
[----:B------:R-:W-:-:S07]  /*0f40*/  MOV R0, 0xf149f2ca ;  /* 0xf149f2ca00007802 */ /* 0x000fce0000000f00 */
.L_x_15:
[----:B------:R-:W-:Y:S02]  /*0f50*/  IADD3 R9, PT, PT, R9, 0x1, RZ ;  /* 0x0000000109097810 */ /* 0x000fe40007ffe0ff */
[----:B------:R-:W-:Y:S02]  /*0f60*/  FSETP.GT.AND P0, PT, R11, R0, PT ;  /* 0x000000000b00720b */ /* 0x000fe40003f04000 */
[----:B------:R-:W-:Y:S02]  /*0f70*/  ISETP.NE.AND P1, PT, R9, R10, PT ;  /* 0x0000000a0900720c */ /* 0x000fe40003f25270 */
[----:B------:R-:W-:Y:S02]  /*0f80*/  IADD3 R4, PT, PT, R4, 0x1, RZ ;  /* 0x0000000104047810 */ /* 0x000fe40007ffe0ff */
[----:B------:R-:W-:-:S09]  /*0f90*/  FSEL R0, R11, R0, P0 ;  /* 0x000000000b007208 */ /* 0x000fd20000000000 */
[----:B------:R-:W-:Y:S05]  /*0fa0*/  @P1 BRA `(.L_x_15) ;  /* 0xfffffffc00e81947 */ /* 0x000fea000383ffff */
.L_x_14:
[----:B------:R-:W-:Y:S05]  /*0fb0*/  BSYNC.RECONVERGENT B0 ;  /* 0x0000000000007941 */ /* 0x000fea0003800200 */
.L_x_13:
[----:B------:R-:W-:Y:S04]  /*0fc0*/  BSSY.RECONVERGENT B0, `(.L_x_4) ;  /* 0x0000020000007945 */ /* 0x000fe80003800200 */
[----:B------:R-:W-:Y:S05]  /*0fd0*/  @P2 BRA `(.L_x_16) ;  /* 0x0000000000782947 */ /* 0x000fea0003800000 */
[----:B------:R-:W-:Y:S01]  /*0fe0*/  IMAD.IADD R9, R5, 0x1, -R4 ;  /* 0x0000000105097824 */ /* 0x000fe200078e0a04 */
[----:B------:R-:W-:Y:S01]  /*0ff0*/  BSSY.RECONVERGENT B1, `(.L_x_17) ;  /* 0x0000011000017945 */ /* 0x000fe20003800200 */
[----:B------:R-:W-:-:S03]  /*1000*/  PLOP3.LUT P0, PT, PT, PT, PT, 0x80, 0x8 ;  /* 0x000000000008781c */ /* 0x000fc60003f0f070 */
[----:B------:R-:W-:-:S13]  /*1010*/  ISETP.GT.AND P1, PT, R9, 0xc, PT ;  /* 0x0000000c0900780c */ /* 0x000fda0003f24270 */
[----:B------:R-:W-:Y:S05]  /*1020*/  @!P1 BRA `(.L_x_18) ;  /* 0x0000000000349947 */ /* 0x000fea0003800000 */
[----:B------:R-:W-:Y:S02]  /*1030*/  PLOP3.LUT P0, PT, PT, PT, PT, 0x8, 0x80 ;  /* 0x000000000080781c */ /* 0x000fe40003f0e170 */
[----:B------:R-:W-:-:S11]  /*1040*/  IADD3 R9, PT, PT, R5, -0xc, RZ ;  /* 0xfffffff405097810 */ /* 0x000fd60007ffe0ff */
.L_x_19:
[CC--:B------:R-:W-:Y:S02]  /*1050*/  FSETP.GT.AND P1, PT, R11.reuse, R0.reuse, PT ;  /* 0x000000000b00720b */ /* 0x0c0fe40003f24000 */
[----:B------:R-:W-:Y:S02]  /*1060*/  IADD3 R4, PT, PT, R4, 0x10, RZ ;  /* 0x0000001004047810 */ /* 0x000fe40007ffe0ff */
[C---:B------:R-:W-:Y:S02]  /*1070*/  FSEL R0, R11.reuse, R0, P1 ;  /* 0x000000000b007208 */ /* 0x040fe40000800000 */
[----:B------:R-:W-:Y:S02]  /*1080*/  ISETP.GE.AND P2, PT, R4, R9, PT ;  /* 0x000000090400720c */ /* 0x000fe40003f46270 */
[----:B------:R-:W-:-:S04]  /*1090*/  FSETP.GT.AND P1, PT, R11, R0, PT ;  /* 0x000000000b00720b */ /* 0x000fc80003f24000 */
[----:B------:R-:W-:-:S04]  /*10a0*/  FSEL R0, R11, R0, P1 ;  /* 0x000000000b007208 */ /* 0x000fc80000800000 */
[----:B------:R-:W-:-:S04]  /*10b0*/  FSETP.GT.AND P1, PT, R11, R0, PT ;  /* 0x000000000b00720b */ /* 0x000fc80003f24000 */
[----:B------:R-:W-:-:S04]  /*10c0*/  FSEL R0, R11, R0, P1 ;  /* 0x000000000b007208 */ /* 0x000fc80000800000 */
[----:B------:R-:W-:-:S04]  /*10d0*/  FSETP.GT.AND P1, PT, R11, R0, PT ;  /* 0x000000000b00720b */ /* 0x000fc80003f24000 */
[----:B------:R-:W-:Y:S01]  /*10e0*/  FSEL R0, R11, R0, P1 ;  /* 0x000000000b007208 */ /* 0x000fe20000800000 */
[----:B------:R-:W-:Y:S08]  /*10f0*/  @!P2 BRA `(.L_x_19) ;  /* 0xfffffffc00d4a947 */ /* 0x000ff0000383ffff */
.L_x_18:
[----:B------:R-:W-:Y:S05]  /*1100*/  BSYNC.RECONVERGENT B1 ;  /* 0x0000000000017941 */ /* 0x000fea0003800200 */
.L_x_17:
[----:B------:R-:W-:-:S05]  /*1110*/  IMAD.IADD R9, R5, 0x1, -R4 ;  /* 0x0000000105097824 */ /* 0x000fca00078e0a04 */
[----:B------:R-:W-:-:S13]  /*1120*/  ISETP.GT.AND P2, PT, R9, 0x4, PT ;  /* 0x000000040900780c */ /* 0x000fda0003f44270 */
[----:B------:R-:W-:Y:S02]  /*1130*/  @P2 PLOP3.LUT P0, PT, PT, PT, PT, 0x8, 0x80 ;  /* 0x000000000080281c */ /* 0x000fe40003f0e170 */
[----:B------:R-:W-:Y:S02]  /*1140*/  @P2 IADD3 R4, PT, PT, R4, 0x8, RZ ;  /* 0x0000000804042810 */ /* 0x000fe40007ffe0ff */
[CC--:B------:R-:W-:Y:S02]  /*1150*/  @P2 FSETP.GT.AND P1, PT, R11.reuse, R0.reuse, PT ;  /* 0x000000000b00220b */ /* 0x0c0fe40003f24000 */
[----:B------:R-:W-:Y:S02]  /*1160*/  ISETP.LT.OR P0, PT, R4, R5, P0 ;  /* 0x000000050400720c */ /* 0x000fe40000701670 */
[----:B------:R-:W-:-:S04]  /*1170*/  @P2 FSEL R4, R11, R0, P1 ;  /* 0x000000000b042208 */ /* 0x000fc80000800000 */
[----:B------:R-:W-:-:S04]  /*1180*/  @P2 FSETP.GT.AND P1, PT, R11, R4, PT ;  /* 0x000000040b00220b */ /* 0x000fc80003f24000 */
[----:B------:R-:W-:-:S04]  /*1190*/  @P2 FSEL R0, R11, R4, P1 ;  /* 0x000000040b002208 */ /* 0x000fc80000800000 */
[----:B------:R-:W-:-:S04]  /*11a0*/  @P0 FSETP.GT.AND P1, PT, R11, R0, PT ;  /* 0x000000000b00020b */ /* 0x000fc80003f24000 */
[----:B------:R-:W-:-:S09]  /*11b0*/  @P0 FSEL R0, R11, R0, P1 ;  /* 0x000000000b000208 */ /* 0x000fd20000800000 */
.L_x_16:
[----:B------:R-:W-:Y:S05]  /*11c0*/  BSYNC.RECONVERGENT B0 ;  /* 0x0000000000007941 */ /* 0x000fea0003800200 */
.L_x_4:
[----:B------:R-:W0:Y:S01]  /*11d0*/  LDCU UR5, c[0x0][0x3a8] ;  /* 0x00007500ff0577ac */ /* 0x000e220008000800 */
[----:B------:R-:W-:Y:S01]  /*11e0*/  MOV R4, RZ ;  /* 0x000000ff00047202 */ /* 0x000fe20000000f00 */
[----:B0-----:R-:W-:-:S09]  /*11f0*/  UISETP.GE.AND UP0, UPT, UR5, 0x1, UPT ;  /* 0x000000010500788c */ /* 0x001fd2000bf06270 */
[----:B------:R-:W-:Y:S05]  /*1200*/  BRA.U !UP0, `(.L_x_20) ;  /* 0x0000001108087547 */ /* 0x000fea000b800000 */
        /* <DEDUP_REMOVED lines=12> */
[----:B------:R-:W-:Y:S01]  /*12d0*/  IMAD.MOV.U32 R4, RZ, RZ, RZ ;  /* 0x000000ffff047224 */ /* 0x000fe200078e00ff */
[----:B------:R-:W-:-:S02]  /*12e0*/  LOP3.LUT R9, R10, 0x7ffffff0, RZ, 0xc0, !PT ;  /* 0x7ffffff00a097812 */ /* 0x000fc400078ec0ff */
[----:B------:R-:W-:Y:S02]  /*12f0*/  ISETP.GE.U32.AND P2, PT, R11, 0x3, PT ;  /* 0x000000030b00780c */ /* 0x000fe40003f46070 */
[----:B------:R-:W-:Y:S02]  /*1300*/  LOP3.LUT R10, R10, 0x3, RZ, 0xc0, !PT ;  /* 0x000000030a0a7812 */ /* 0x000fe400078ec0ff */
[----:B------:R-:W-:-:S09]  /*1310*/  MOV R12, R2 ;  /* 0x00000002000c7202 */ /* 0x000fd20000000f00 */
.L_x_28:
[----:B------:R-:W-:Y:S02]  /*1320*/  HFMA2 R13, -RZ, RZ, 0, 0 ;  /* 0x00000000ff0d7431 */ /* 0x000fe400000001ff */
[----:B------:R-:W-:Y:S01]  /*1330*/  IMAD.MOV.U32 R11, RZ, RZ, RZ ;  /* 0x000000ffff0b7224 */ /* 0x000fe200078e00ff */
[----:B------:R-:W-:Y:S06]  /*1340*/  @!P0 BRA `(.L_x_23) ;  /* 0x0000000000f08947 */ /* 0x000fec0003800000 */
[----:B------:R-:W-:Y:S02]  /*1350*/  MOV R13, RZ ;  /* 0x000000ff000d7202 */ /* 0x000fe40000000f00 */
[----:B------:R-:W-:-:S07]  /*1360*/  MOV R18, RZ ;  /* 0x000000ff00127202 */ /* 0x000fce0000000f00 */
.L_x_24:
        /* <DEDUP_REMOVED lines=8> */
[----:B------:R-:W2:Y:S04]  /*13f0*/  LDG.E.CONSTANT R21, desc[UR8][R14.64] ;  /* 0x000000080e157981 */ /* 0x000ea8000c1e9900 */
[----:B------:R-:W3:Y:S04]  /*1400*/  LDG.E.CONSTANT R25, desc[UR8][R14.64+0x4] ;  /* 0x000004080e197981 */ /* 0x000ee8000c1e9900 */
[----:B------:R-:W4:Y:S04]  /*1410*/  LDG.E.CONSTANT R19, desc[UR8][R16.64+0x8] ;  /* 0x0000080810137981 */ /* 0x000f28000c1e9900 */
[----:B------:R-:W4:Y:S04]  /*1420*/  LDG.E.CONSTANT R24, desc[UR8][R14.64+0x8] ;  /* 0x000008080e187981 */ /* 0x000f28000c1e9900 */
[----:B------:R-:W5:Y:S04]  /*1430*/  LDG.E.CONSTANT R20, desc[UR8][R16.64+0xc] ;  /* 0x00000c0810147981 */ /* 0x000f68000c1e9900 */
[----:B------:R-:W5:Y:S04]  /*1440*/  LDG.E.CONSTANT R11, desc[UR8][R14.64+0xc] ;  /* 0x00000c080e0b7981 */ /* 0x000f68000c1e9900 */
[----:B------:R-:W5:Y:S04]  /*1450*/  LDG.E.CONSTANT R23, desc[UR8][R16.64+0x10] ;  /* 0x0000100810177981 */ /* 0x000f68000c1e9900 */
[----:B------:R-:W5:Y:S04]  /*1460*/  LDG.E.CONSTANT R28, desc[UR8][R14.64+0x10] ;  /* 0x000010080e1c7981 */ /* 0x000f68000c1e9900 */
[----:B------:R-:W5:Y:S01]  /*1470*/  LDG.E.CONSTANT R27, desc[UR8][R14.64+0x3c] ;  /* 0x00003c080e1b7981 */ /* 0x000f62000c1e9900 */
[----:B--2---:R-:W-:-:S03]  /*1480*/  FFMA R21, R22, R21, R13 ;  /* 0x0000001516157223 */ /* 0x004fc6000000000d */
[----:B------:R-:W2:Y:S04]  /*1490*/  LDG.E.CONSTANT R13, desc[UR8][R16.64+0x14] ;  /* 0x00001408100d7981 */ /* 0x000ea8000c1e9900 */
[----:B------:R-:W2:Y:S01]  /*14a0*/  LDG.E.CONSTANT R22, desc[UR8][R14.64+0x14] ;  /* 0x000014080e167981 */ /* 0x000ea2000c1e9900 */
[----:B---3--:R-:W-:-:S03]  /*14b0*/  FFMA R26, R26, R25, R21 ;  /* 0x000000191a1a7223 */ /* 0x008fc60000000015 */
[----:B------:R-:W3:Y:S01]  /*14c0*/  LDG.E.CONSTANT R25, desc[UR8][R16.64+0x3c] ;  /* 0x00003c0810197981 */ /* 0x000ee2000c1e9900 */
[----:B----4-:R-:W-:-:S03]  /*14d0*/  FFMA R21, R19, R24, R26 ;  /* 0x0000001813157223 */ /* 0x010fc6000000001a */
[----:B------:R-:W4:Y:S04]  /*14e0*/  LDG.E.CONSTANT R19, desc[UR8][R16.64+0x18] ;  /* 0x0000180810137981 */ /* 0x000f28000c1e9900 */
[----:B------:R-:W4:Y:S01]  /*14f0*/  LDG.E.CONSTANT R24, desc[UR8][R14.64+0x18] ;  /* 0x000018080e187981 */ /* 0x000f22000c1e9900 */
[----:B-----5:R-:W-:-:S03]  /*1500*/  FFMA R20, R20, R11, R21 ;  /* 0x0000000b14147223 */ /* 0x020fc60000000015 */
[----:B------:R-:W5:Y:S04]  /*1510*/  LDG.E.CONSTANT R21, desc[UR8][R16.64+0x1c] ;  /* 0x00001c0810157981 */ /* 0x000f68000c1e9900 */
[----:B------:R-:W5:Y:S01]  /*1520*/  LDG.E.CONSTANT R26, desc[UR8][R14.64+0x1c] ;  /* 0x00001c080e1a7981 */ /* 0x000f62000c1e9900 */
[----:B------:R-:W-:-:S03]  /*1530*/  FFMA R28, R23, R28, R20 ;  /* 0x0000001c171c7223 */ /* 0x000fc60000000014 */
[----:B------:R-:W3:Y:S04]  /*1540*/  LDG.E.CONSTANT R11, desc[UR8][R16.64+0x20] ;  /* 0x00002008100b7981 */ /* 0x000ee8000c1e9900 */
[----:B------:R-:W3:Y:S04]  /*1550*/  LDG.E.CONSTANT R20, desc[UR8][R14.64+0x20] ;  /* 0x000020080e147981 */ /* 0x000ee8000c1e9900 */
[----:B------:R-:W3:Y:S01]  /*1560*/  LDG.E.CONSTANT R23, desc[UR8][R14.64+0x34] ;  /* 0x000034080e177981 */ /* 0x000ee2000c1e9900 */
[----:B--2---:R-:W-:-:S03]  /*1570*/  FFMA R28, R13, R22, R28 ;  /* 0x000000160d1c7223 */ /* 0x004fc6000000001c */
[----:B------:R-:W2:Y:S04]  /*1580*/  LDG.E.CONSTANT R13, desc[UR8][R16.64+0x24] ;  /* 0x00002408100d7981 */ /* 0x000ea8000c1e9900 */
[----:B------:R-:W2:Y:S01]  /*1590*/  LDG.E.CONSTANT R22, desc[UR8][R14.64+0x24] ;  /* 0x000024080e167981 */ /* 0x000ea2000c1e9900 */
[----:B----4-:R-:W-:-:S03]  /*15a0*/  FFMA R28, R19, R24, R28 ;  /* 0x00000018131c7223 */ /* 0x010fc6000000001c */
[----:B------:R-:W4:Y:S04]  /*15b0*/  LDG.E.CONSTANT R24, desc[UR8][R16.64+0x28] ;  /* 0x0000280810187981 */ /* 0x000f28000c1e9900 */
[----:B------:R-:W4:Y:S01]  /*15c0*/  LDG.E.CONSTANT R19, desc[UR8][R14.64+0x28] ;  /* 0x000028080e137981 */ /* 0x000f22000c1e9900 */
[----:B-----5:R-:W-:-:S03]  /*15d0*/  FFMA R28, R21, R26, R28 ;  /* 0x0000001a151c7223 */ /* 0x020fc6000000001c */
[----:B------:R-:W5:Y:S04]  /*15e0*/  LDG.E.CONSTANT R21, desc[UR8][R16.64+0x2c] ;  /* 0x00002c0810157981 */ /* 0x000f68000c1e9900 */
[----:B------:R-:W5:Y:S01]  /*15f0*/  LDG.E.CONSTANT R26, desc[UR8][R14.64+0x2c] ;  /* 0x00002c080e1a7981 */ /* 0x000f62000c1e9900 */
[----:B---3--:R-:W-:-:S03]  /*1600*/  FFMA R28, R11, R20, R28 ;  /* 0x000000140b1c7223 */ /* 0x008fc6000000001c */
[----:B------:R-:W3:Y:S04]  /*1610*/  LDG.E.CONSTANT R11, desc[UR8][R16.64+0x30] ;  /* 0x00003008100b7981 */ /* 0x000ee8000c1e9900 */
[----:B------:R-:W3:Y:S01]  /*1620*/  LDG.E.CONSTANT R20, desc[UR8][R14.64+0x30] ;  /* 0x000030080e147981 */ /* 0x000ee2000c1e9900 */
[----:B--2---:R-:W-:-:S03]  /*1630*/  FFMA R29, R13, R22, R28 ;  /* 0x000000160d1d7223 */ /* 0x004fc6000000001c */
[----:B------:R-:W2:Y:S04]  /*1640*/  LDG.E.CONSTANT R22, desc[UR8][R16.64+0x34] ;  /* 0x0000340810167981 */ /* 0x000ea8000c1e9900 */
[----:B------:R-:W2:Y:S04]  /*1650*/  LDG.E.CONSTANT R13, desc[UR8][R16.64+0x38] ;  /* 0x00003808100d7981 */ /* 0x000ea8000c1e9900 */
[----:B------:R-:W2:Y:S01]  /*1660*/  LDG.E.CONSTANT R28, desc[UR8][R14.64+0x38] ;  /* 0x000038080e1c7981 */ /* 0x000ea2000c1e9900 */
[----:B------:R-:W-:Y:S02]  /*1670*/  VIADD R18, R18, 0x10 ;  /* 0x0000001012127836 */ /* 0x000fe40000000000 */
[----:B----4-:R-:W-:-:S03]  /*1680*/  FFMA R24, R24, R19, R29 ;  /* 0x0000001318187223 */ /* 0x010fc6000000001d */
[----:B------:R-:W-:Y:S01]  /*1690*/  ISETP.NE.AND P3, PT, R18, R9, PT ;  /* 0x000000091200720c */ /* 0x000fe20003f65270 */
[----:B-----5:R-:W-:-:S04]  /*16a0*/  FFMA R24, R21, R26, R24 ;  /* 0x0000001a15187223 */ /* 0x020fc80000000018 */
[----:B---3--:R-:W-:-:S04]  /*16b0*/  FFMA R11, R11, R20, R24 ;  /* 0x000000140b0b7223 */ /* 0x008fc80000000018 */
[----:B--2---:R-:W-:-:S04]  /*16c0*/  FFMA R22, R22, R23, R11 ;  /* 0x0000001716167223 */ /* 0x004fc8000000000b */
[----:B------:R-:W-:-:S04]  /*16d0*/  FFMA R22, R13, R28, R22 ;  /* 0x0000001c0d167223 */ /* 0x000fc80000000016 */
[----:B------:R-:W-:Y:S01]  /*16e0*/  FFMA R13, R25, R27, R22 ;  /* 0x0000001b190d7223 */ /* 0x000fe20000000016 */
[----:B------:R-:W-:Y:S06]  /*16f0*/  @P3 BRA `(.L_x_24) ;  /* 0xfffffffc001c3947 */ /* 0x000fec000383ffff */
[----:B------:R-:W-:-:S07]  /*1700*/  MOV R11, R9 ;  /* 0x00000009000b7202 */ /* 0x000fce0000000f00 */
.L_x_23:
        /* <DEDUP_REMOVED lines=26> */
[----:B------:R-:W5:Y:S04]  /*18b0*/  LDG.E.CONSTANT R23, desc[UR8][R14.64+0x10] ;  /* 0x000010080e177981 */ /* 0x000f68000c1e9900 */
[----:B------:R-:W3:Y:S04]  /*18c0*/  LDG.E.CONSTANT R22, desc[UR8][R14.64+0x14] ;  /* 0x000014080e167981 */ /* 0x000ee8000c1e9900 */
[----:B------:R-:W3:Y:S01]  /*18d0*/  LDG.E.CONSTANT R21, desc[UR8][R14.64+0x18] ;  /* 0x000018080e157981 */ /* 0x000ee2000c1e9900 */
[----:B----4-:R-:W-:Y:S01]  /*18e0*/  FFMA R18, R18, R19, R29 ;  /* 0x0000001312127223 */ /* 0x010fe2000000001d */
[----:B------:R-:W-:-:S03]  /*18f0*/  IADD3 R11, PT, PT, R11, 0x8, RZ ;  /* 0x000000080b0b7810 */ /* 0x000fc60007ffe0ff */
[----:B--2---:R-:W-:-:S04]  /*1900*/  FFMA R18, R13, R20, R18 ;  /* 0x000000140d127223 */ /* 0x004fc80000000012 */
[----:B-----5:R-:W-:-:S04]  /*1910*/  FFMA R23, R23, R24, R18 ;  /* 0x0000001817177223 */ /* 0x020fc80000000012 */
[----:B---3--:R-:W-:-:S04]  /*1920*/  FFMA R22, R22, R27, R23 ;  /* 0x0000001b16167223 */ /* 0x008fc80000000017 */
[----:B------:R-:W-:-:S04]  /*1930*/  FFMA R22, R21, R26, R22 ;  /* 0x0000001a15167223 */ /* 0x000fc80000000016 */
[----:B------:R-:W-:-:S07]  /*1940*/  FFMA R13, R25, R28, R22 ;  /* 0x0000001c190d7223 */ /* 0x000fce0000000016 */
.L_x_26:
        /* <DEDUP_REMOVED lines=13> */
[----:B------:R-:W4:Y:S04]  /*1a20*/  LDG.E.CONSTANT R21, desc[UR8][R16.64+0x4] ;  /* 0x0000040810157981 */ /* 0x000f28000c1e9900 */
[----:B------:R-:W4:Y:S04]  /*1a30*/  LDG.E.CONSTANT R20, desc[UR8][R14.64+0x4] ;  /* 0x000004080e147981 */ /* 0x000f28000c1e9900 */
[----:B------:R-:W3:Y:S04]  /*1a40*/  LDG.E.CONSTANT R22, desc[UR8][R14.64+0x8] ;  /* 0x000008080e167981 */ /* 0x000ee8000c1e9900 */
[----:B------:R-:W5:Y:S04]  /*1a50*/  LDG.E.CONSTANT R25, desc[UR8][R16.64+0xc] ;  /* 0x00000c0810197981 */ /* 0x000f68000c1e9900 */
[----:B------:R-:W5:Y:S01]  /*1a60*/  LDG.E.CONSTANT R24, desc[UR8][R14.64+0xc] ;  /* 0x00000c080e187981 */ /* 0x000f62000c1e9900 */
[----:B------:R-:W-:-:S02]  /*1a70*/  VIADD R11, R11, 0x4 ;  /* 0x000000040b0b7836 */ /* 0x000fc40000000000 */
[----:B--2---:R-:W-:-:S04]  /*1a80*/  FFMA R18, R18, R19, R13 ;  /* 0x0000001312127223 */ /* 0x004fc8000000000d */
[----:B----4-:R-:W-:-:S04]  /*1a90*/  FFMA R18, R21, R20, R18 ;  /* 0x0000001415127223 */ /* 0x010fc80000000012 */
[----:B---3--:R-:W-:-:S04]  /*1aa0*/  FFMA R18, R23, R22, R18 ;  /* 0x0000001617127223 */ /* 0x008fc80000000012 */
[----:B-----5:R-:W-:-:S07]  /*1ab0*/  FFMA R13, R25, R24, R18 ;  /* 0x00000018190d7223 */ /* 0x020fce0000000012 */
.L_x_27:
[----:B------:R-:W-:Y:S05]  /*1ac0*/  @!P3 BRA `(.L_x_25) ;  /* 0x00000000004cb947 */ /* 0x000fea0003800000 */
[----:B------:R-:W1:Y:S01]  /*1ad0*/  LDC.64 R14, c[0x0][0x380] ;  /* 0x0000e000ff0e7b82 */ /* 0x000e620000000a00 */
[----:B------:R-:W2:Y:S07]  /*1ae0*/  LDCU UR5, c[0x0][0x3a4] ;  /* 0x00007480ff0577ac */ /* 0x000eae0008000800 */
[----:B------:R-:W3:Y:S01]  /*1af0*/  LDC.64 R16, c[0x0][0x388] ;  /* 0x0000e200ff107b82 */ /* 0x000ee20000000a00 */
[--C-:B--2---:R-:W-:Y:S02]  /*1b00*/  IMAD R19, R7, UR5, R11.reuse ;  /* 0x0000000507137c24 */ /* 0x104fe4000f8e020b */
[----:B------:R-:W-:-:S02]  /*1b10*/  IMAD R11, R12, UR5, R11 ;  /* 0x000000050c0b7c24 */ /* 0x000fc4000f8e020b */
[----:B-1----:R-:W-:-:S05]  /*1b20*/  IMAD.WIDE R14, R19, 0x4, R14 ;  /* 0x00000004130e7825 */ /* 0x002fca00078e020e */
[----:B------:R-:W2:Y:S01]  /*1b30*/  LDG.E.CONSTANT R18, desc[UR8][R14.64] ;  /* 0x000000080e127981 */ /* 0x000ea2000c1e9900 */
[----:B---3--:R-:W-:-:S05]  /*1b40*/  IMAD.WIDE R16, R11, 0x4, R16 ;  /* 0x000000040b107825 */ /* 0x008fca00078e0210 */
        /* <DEDUP_REMOVED lines=11> */
.L_x_25:
[----:B------:R-:W-:Y:S02]  /*1c00*/  HFMA2 R14, -RZ, RZ, 0.96630859375, -0.0022525787353515625 ;  /* 0x3bbb989dff0e7431 */ /* 0x000fe400000001ff */
[----:B------:R-:W-:Y:S01]  /*1c10*/  FFMA R13, R13, R3, -R0 ;  /* 0x000000030d0d7223 */ /* 0x000fe20000000800 */
[----:B------:R-:W-:Y:S01]  /*1c20*/  MOV R16, 0x437c0000 ;  /* 0x437c000000107802 */ /* 0x000fe20000000f00 */
[----:B------:R-:W-:-:S05]  /*1c30*/  VIADD R12, R12, 0x1 ;  /* 0x000000010c0c7836 */ /* 0x000fca0000000000 */
[----:B------:R-:W-:Y:S01]  /*1c40*/  ISETP.GE.AND P3, PT, R12, R5, PT ;  /* 0x000000050c00720c */ /* 0x000fe20003f66270 */
[----:B------:R-:W-:-:S04]  /*1c50*/  FFMA.SAT R11, R13, R14, 0.5 ;  /* 0x3f0000000d0b7423 */ /* 0x000fc8000000200e */
[----:B------:R-:W-:-:S04]  /*1c60*/  FFMA.RM R11, R11, R16, 12582913 ;  /* 0x4b4000010b0b7423 */ /* 0x000fc80000004010 */
[C---:B------:R-:W-:Y:S01]  /*1c70*/  FADD R14, R11.reuse, -12583039 ;  /* 0xcb40007f0b0e7421 */ /* 0x040fe20000000000 */
[----:B------:R-:W-:-:S03]  /*1c80*/  SHF.L.U32 R11, R11, 0x17, RZ ;  /* 0x000000170b0b7819 */ /* 0x000fc600000006ff */
[----:B------:R-:W-:-:S04]  /*1c90*/  FFMA R14, R13, 1.4426950216293334961, -R14 ;  /* 0x3fb8aa3b0d0e7823 */ /* 0x000fc8000000080e */
[----:B------:R-:W-:-:S06]  /*1ca0*/  FFMA R14, R13, 1.925963033500011079e-08, R14 ;  /* 0x32a570600d0e7823 */ /* 0x000fcc000000000e */
[----:B------:R-:W1:Y:S02]  /*1cb0*/  MUFU.EX2 R14, R14 ;  /* 0x0000000e000e7308 */ /* 0x000e640000000800 */
[----:B-1----:R-:W-:Y:S01]  /*1cc0*/  FFMA R4, R11, R14, R4 ;  /* 0x0000000e0b047223 */ /* 0x002fe20000000004 */
[----:B------:R-:W-:Y:S06]  /*1cd0*/  @!P3 BRA `(.L_x_28) ;  /* 0xfffffff40090b947 */ /* 0x000fec000383ffff */
[----:B0-----:R-:W-:Y:S05]  /*1ce0*/  BSYNC.RECONVERGENT B0 ;  /* 0x0000000000007941 */ /* 0x001fea0003800200 */
.L_x_22:
[----:B------:R-:W-:Y:S05]  /*1cf0*/  BRA `(.L_x_20) ;  /* 0x00000004004c7947 */ /* 0x000fea0003800000 */
.L_x_21:
[----:B------:R-:W-:Y:S01]  /*1d00*/  IADD3 R10, PT, PT, R7, 0x1, -R6 ;  /* 0x00000001070a7810 */ /* 0x000fe20007ffe806 */
[----:B------:R-:W-:Y:S02]  /*1d10*/  HFMA2 R9, -RZ, RZ, 0.96630859375, -0.0022525787353515625 ;  /* 0x3bbb989dff097431 */ /* 0x000fe400000001ff */
[----:B------:R-:W-:Y:S01]  /*1d20*/  FFMA R4, RZ, R3, -R0 ;  /* 0x00000003ff047223 */ /* 0x000fe20000000800 */
[----:B------:R-:W-:Y:S01]  /*1d30*/  BSSY.RECONVERGENT B0, `(.L_x_29) ;  /* 0x000001b000007945 */ /* 0x000fe20003800200 */
[----:B------:R-:W-:Y:S01]  /*1d40*/  VIMNMX R11, PT, PT, R5, R10, !PT ;  /* 0x0000000a050b7248 */ /* 0x000fe20007fe0100 */
[----:B------:R-:W-:-:S03]  /*1d50*/  IMAD.MOV.U32 R10, RZ, RZ, 0x437c0000 ;  /* 0x437c0000ff0a7424 */ /* 0x000fc600078e00ff */
[----:B------:R-:W-:Y:S01]  /*1d60*/  IADD3 R6, PT, PT, R6, R11, RZ ;  /* 0x0000000b06067210 */ /* 0x000fe20007ffe0ff */
[----:B------:R-:W-:-:S03]  /*1d70*/  FFMA.SAT R9, R4, R9, 0.5 ;  /* 0x3f00000004097423 */ /* 0x000fc60000002009 */
[----:B------:R-:W-:Y:S02]  /*1d80*/  IADD3 R8, PT, PT, R8, UR4, -R6 ;  /* 0x0000000408087c10 */ /* 0x000fe4000fffe806 */
[----:B------:R-:W-:Y:S01]  /*1d90*/  IADD3 R6, PT, PT, -R7, R6, RZ ;  /* 0x0000000607067210 */ /* 0x000fe20007ffe1ff */
[----:B------:R-:W-:Y:S01]  /*1da0*/  FFMA.RM R9, R9, R10, 12582913 ;  /* 0x4b40000109097423 */ /* 0x000fe2000000400a */
[----:B------:R-:W-:Y:S02]  /*1db0*/  ISETP.GT.U32.AND P1, PT, R8, -0x4, PT ;  /* 0xfffffffc0800780c */ /* 0x000fe40003f24070 */
[----:B------:R-:W-:Y:S01]  /*1dc0*/  LOP3.LUT P0, R10, R6, 0x3, RZ, 0xc0, !PT ;  /* 0x00000003060a7812 */ /* 0x000fe2000780c0ff */
[C---:B------:R-:W-:Y:S01]  /*1dd0*/  FADD R11, R9.reuse, -12583039 ;  /* 0xcb40007f090b7421 */ /* 0x040fe20000000000 */
[----:B------:R-:W-:Y:S02]  /*1de0*/  MOV R6, R2 ;  /* 0x0000000200067202 */ /* 0x000fe40000000f00 */
[----:B------:R-:W-:Y:S01]  /*1df0*/  SHF.L.U32 R13, R9, 0x17, RZ ;  /* 0x00000017090d7819 */ /* 0x000fe200000006ff */
[----:B------:R-:W-:-:S04]  /*1e00*/  FFMA R11, R4, 1.4426950216293334961, -R11 ;  /* 0x3fb8aa3b040b7823 */ /* 0x000fc8000000080b */
[----:B------:R-:W-:Y:S01]  /*1e10*/  FFMA R11, R4, 1.925963033500011079e-08, R11 ;  /* 0x32a57060040b7823 */ /* 0x000fe2000000000b */
[----:B------:R-:W-:-:S03]  /*1e20*/  IMAD.MOV.U32 R4, RZ, RZ, RZ ;  /* 0x000000ffff047224 */ /* 0x000fc600078e00ff */
[----:B------:R-:W-:Y:S05]  /*1e30*/  @!P0 BRA `(.L_x_30) ;  /* 0x0000000000288947 */ /* 0x000fea0003800000 */
[----:B------:R-:W0:Y:S01]  /*1e40*/  MUFU.EX2 R8, R11 ;  /* 0x0000000b00087308 */ /* 0x000e220000000800 */
[----:B------:R-:W-:Y:S01]  /*1e50*/  IMAD.MOV.U32 R9, RZ, RZ, RZ ;  /* 0x000000ffff097224 */ /* 0x000fe200078e00ff */
[----:B------:R-:W-:Y:S02]  /*1e60*/  MOV R4, RZ ;  /* 0x000000ff00047202 */ /* 0x000fe40000000f00 */
[----:B------:R-:W-:Y:S01]  /*1e70*/  MOV R6, R2 ;  /* 0x0000000200067202 */ /* 0x000fe20000000f00 */
[----:B0-----:R-:W-:-:S07]  /*1e80*/  FMUL R15, R13, R8 ;  /* 0x000000080d0f7220 */ /* 0x001fce0000400000 */
.L_x_31:
[----:B------:R-:W-:Y:S01]  /*1e90*/  IADD3 R9, PT, PT, R9, 0x1, RZ ;  /* 0x0000000109097810 */ /* 0x000fe20007ffe0ff */
[----:B------:R-:W-:Y:S01]  /*1ea0*/  FADD R4, R15, R4 ;  /* 0x000000040f047221 */ /* 0x000fe20000000000 */
[----:B------:R-:W-:Y:S02]  /*1eb0*/  VIADD R6, R6, 0x1 ;  /* 0x0000000106067836 */ /* 0x000fe40000000000 */
[----:B------:R-:W-:-:S13]  /*1ec0*/  ISETP.NE.AND P0, PT, R9, R10, PT ;  /* 0x0000000a0900720c */ /* 0x000fda0003f05270 */
[----:B------:R-:W-:Y:S05]  /*1ed0*/  @P0 BRA `(.L_x_31) ;  /* 0xfffffffc00ec0947 */ /* 0x000fea000383ffff */
.L_x_30:
[----:B------:R-:W-:Y:S05]  /*1ee0*/  BSYNC.RECONVERGENT B0 ;  /* 0x0000000000007941 */ /* 0x000fea0003800200 */
.L_x_29:
[----:B------:R-:W-:Y:S04]  /*1ef0*/  BSSY.RECONVERGENT B0, `(.L_x_20) ;  /* 0x0000033000007945 */ /* 0x000fe80003800200 */
[----:B------:R-:W-:Y:S05]  /*1f00*/  @P1 BRA `(.L_x_32) ;  /* 0x0000000000c41947 */ /* 0x000fea0003800000 */
[----:B------:R-:W-:Y:S01]  /*1f10*/  IADD3 R8, PT, PT, R5, -R6, RZ ;  /* 0x8000000605087210 */ /* 0x000fe20007ffe0ff */
[----:B------:R-:W0:Y:S01]  /*1f20*/  MUFU.EX2 R10, R11 ;  /* 0x0000000b000a7308 */ /* 0x000e220000000800 */
[----:B------:R-:W-:Y:S01]  /*1f30*/  BSSY.RECONVERGENT B1, `(.L_x_33) ;  /* 0x000001a000017945 */ /* 0x000fe20003800200 */
[----:B------:R-:W-:Y:S02]  /*1f40*/  PLOP3.LUT P0, PT, PT, PT, PT, 0x80, 0x8 ;  /* 0x000000000008781c */ /* 0x000fe40003f0f070 */
[----:B------:R-:W-:Y:S01]  /*1f50*/  ISETP.GT.AND P1, PT, R8, 0xc, PT ;  /* 0x0000000c0800780c */ /* 0x000fe20003f24270 */
[----:B0-----:R-:W-:-:S12]  /*1f60*/  FMUL R9, R13, R10 ;  /* 0x0000000a0d097220 */ /* 0x001fd80000400000 */
[----:B------:R-:W-:Y:S05]  /*1f70*/  @!P1 BRA `(.L_x_34) ;  /* 0x0000000000549947 */ /* 0x000fea0003800000 */
[----:B------:R-:W-:Y:S02]  /*1f80*/  PLOP3.LUT P0, PT, PT, PT, PT, 0x8, 0x80 ;  /* 0x000000000080781c */ /* 0x000fe40003f0e170 */
[----:B------:R-:W-:-:S11]  /*1f90*/  IADD3 R11, PT, PT, R5, -0xc, RZ ;  /* 0xfffffff4050b7810 */ /* 0x000fd60007ffe0ff */
.L_x_35:
[----:B------:R-:W-:Y:S01]  /*1fa0*/  FADD R4, R9, R4 ;  /* 0x0000000409047221 */ /* 0x000fe20000000000 */
[----:B------:R-:W-:-:S03]  /*1fb0*/  IADD3 R6, PT, PT, R6, 0x10, RZ ;  /* 0x0000001006067810 */ /* 0x000fc60007ffe0ff */
[----:B------:R-:W-:Y:S01]  /*1fc0*/  FADD R4, R9, R4 ;  /* 0x0000000409047221 */ /* 0x000fe20000000000 */
[----:B------:R-:W-:-:S03]  /*1fd0*/  ISETP.GE.AND P1, PT, R6, R11, PT ;  /* 0x0000000b0600720c */ /* 0x000fc60003f26270 */
[----:B------:R-:W-:-:S04]  /*1fe0*/  FADD R4, R9, R4 ;  /* 0x0000000409047221 */ /* 0x000fc80000000000 */
        /* <DEDUP_REMOVED lines=12> */
[----:B------:R-:W-:Y:S01]  /*20b0*/  FADD R4, R9, R4 ;  /* 0x0000000409047221 */ /* 0x000fe20000000000 */
[----:B------:R-:W-:Y:S06]  /*20c0*/  @!P1 BRA `(.L_x_35) ;  /* 0xfffffffc00b49947 */ /* 0x000fec000383ffff */
.L_x_34:
[----:B------:R-:W-:Y:S05]  /*20d0*/  BSYNC.RECONVERGENT B1 ;  /* 0x0000000000017941 */ /* 0x000fea0003800200 */
.L_x_33:
[----:B------:R-:W-:Y:S01]  /*20e0*/  IMAD.IADD R8, R5, 0x1, -R6 ;  /* 0x0000000105087824 */ /* 0x000fe200078e0a06 */
[----:B------:R-:W-:Y:S04]  /*20f0*/  BSSY.RECONVERGENT B1, `(.L_x_36) ;  /* 0x000000d000017945 */ /* 0x000fe80003800200 */
[----:B------:R-:W-:-:S13]  /*2100*/  ISETP.GT.AND P1, PT, R8, 0x4, PT ;  /* 0x000000040800780c */ /* 0x000fda0003f24270 */
[----:B------:R-:W-:Y:S05]  /*2110*/  @!P1 BRA `(.L_x_37) ;  /* 0x0000000000289947 */ /* 0x000fea0003800000 */
[----:B------:R-:W-:Y:S01]  /*2120*/  FADD R4, R4, R9 ;  /* 0x0000000904047221 */ /* 0x000fe20000000000 */
[----:B------:R-:W-:Y:S02]  /*2130*/  PLOP3.LUT P0, PT, PT, PT, PT, 0x8, 0x80 ;  /* 0x000000000080781c */ /* 0x000fe40003f0e170 */
[----:B------:R-:W-:Y:S01]  /*2140*/  IADD3 R6, PT, PT, R6, 0x8, RZ ;  /* 0x0000000806067810 */ /* 0x000fe20007ffe0ff */
[----:B------:R-:W-:-:S04]  /*2150*/  FADD R4, R9, R4 ;  /* 0x0000000409047221 */ /* 0x000fc80000000000 */
[----:B------:R-:W-:-:S04]  /*2160*/  FADD R4, R9, R4 ;  /* 0x0000000409047221 */ /* 0x000fc80000000000 */
[----:B------:R-:W-:-:S04]  /*2170*/  FADD R4, R9, R4 ;  /* 0x0000000409047221 */ /* 0x000fc80000000000 */
[----:B------:R-:W-:-:S04]  /*2180*/  FADD R4, R9, R4 ;  /* 0x0000000409047221 */ /* 0x000fc80000000000 */
[----:B------:R-:W-:-:S04]  /*2190*/  FADD R4, R9, R4 ;  /* 0x0000000409047221 */ /* 0x000fc80000000000 */
[----:B------:R-:W-:-:S04]  /*21a0*/  FADD R4, R9, R4 ;  /* 0x0000000409047221 */ /* 0x000fc80000000000 */
[----:B------:R-:W-:-:S07]  /*21b0*/  FADD R4, R9, R4 ;  /* 0x0000000409047221 */ /* 0x000fce0000000000 */
.L_x_37:
[----:B------:R-:W-:Y:S05]  /*21c0*/  BSYNC.RECONVERGENT B1 ;  /* 0x0000000000017941 */ /* 0x000fea0003800200 */
.L_x_36:
[----:B------:R-:W-:-:S13]  /*21d0*/  ISETP.LT.OR P0, PT, R6, R5, P0 ;  /* 0x000000050600720c */ /* 0x000fda0000701670 */
[----:B------:R-:W-:-:S04]  /*21e0*/  @P0 FADD R6, R4, R9 ;  /* 0x0000000904060221 */ /* 0x000fc80000000000 */
[----:B------:R-:W-:-:S04]  /*21f0*/  @P0 FADD R6, R9, R6 ;  /* 0x0000000609060221 */ /* 0x000fc80000000000 */
[----:B------:R-:W-:-:S04]  /*2200*/  @P0 FADD R6, R9, R6 ;  /* 0x0000000609060221 */ /* 0x000fc80000000000 */
[----:B------:R-:W-:-:S07]  /*2210*/  @P0 FADD R4, R9, R6 ;  /* 0x0000000609040221 */ /* 0x000fce0000000000 */
.L_x_32:
[----:B------:R-:W-:Y:S05]  /*2220*/  BSYNC.RECONVERGENT B0 ;  /* 0x0000000000007941 */ /* 0x000fea0003800200 */
.L_x_20:
[----:B------:R-:W0:Y:S02]  /*2230*/  LDC R18, c[0x0][0x3a4] ;  /* 0x0000e900ff127b82 */ /* 0x000e240000000800 */
[C---:B0-----:R-:W-:Y:S02]  /*2240*/  ISETP.GE.AND P0, PT, R18.reuse, 0x1, PT ;  /* 0x000000011200780c */ /* 0x041fe40003f06270 */
[----:B------:R-:W-:-:S11]  /*2250*/  IADD3 R6, PT, PT, R18, -0x1, RZ ;  /* 0xffffffff12067810 */ /* 0x000fd60007ffe0ff */
[----:B------:R-:W-:Y:S05]  /*2260*/  @!P0 BRA `(.L_x_38) ;  /* 0x0000000000c08947 */ /* 0x000fea0003800000 */
[----:B------:R-:W-:Y:S01]  /*2270*/  ISETP.GE.U32.AND P1, PT, R6, 0x7, PT ;  /* 0x000000070600780c */ /* 0x000fe20003f26070 */
[----:B------:R-:W-:Y:S01]  /*2280*/  HFMA2 R14, -RZ, RZ, 0, 0 ;  /* 0x00000000ff0e7431 */ /* 0x000fe200000001ff */
[----:B------:R-:W-:-:S04]  /*2290*/  LOP3.LUT R12, R18, 0x7, RZ, 0xc0, !PT ;  /* 0x00000007120c7812 */ /* 0x000fc800078ec0ff */
[----:B------:R-:W-:-:S07]  /*22a0*/  ISETP.NE.AND P2, PT, R12, RZ, PT ;  /* 0x000000ff0c00720c */ /* 0x000fce0003f45270 */
[----:B------:R-:W-:Y:S06]  /*22b0*/  @!P1 BRA `(.L_x_39) ;  /* 0x0000000000409947 */ /* 0x000fec0003800000 */
[----:B------:R-:W0:Y:S01]  /*22c0*/  LDC.64 R10, c[0x0][0x398] ;  /* 0x0000e600ff0a7b82 */ /* 0x000e220000000a00 */
[----:B------:R-:W-:Y:S01]  /*22d0*/  LOP3.LUT R14, R18, 0x7ffffff8, RZ, 0xc0, !PT ;  /* 0x7ffffff8120e7812 */ /* 0x000fe200078ec0ff */
[----:B------:R-:W-:-:S06]  /*22e0*/  UMOV UR4, URZ ;  /* 0x000000ff00047c82 */ /* 0x000fcc0008000000 */
.L_x_40:
[----:B-1----:R-:W-:Y:S01]  /*22f0*/  IMAD R9, R7, R18, UR4 ;  /* 0x0000000407097e24 */ /* 0x002fe2000f8e0212 */
[----:B------:R-:W-:-:S03]  /*2300*/  UIADD3 UR4, UPT, UPT, UR4, 0x8, URZ ;  /* 0x0000000804047890 */ /* 0x000fc6000fffe0ff */
[----:B0-----:R-:W-:-:S03]  /*2310*/  IMAD.WIDE R8, R9, 0x4, R10 ;  /* 0x0000000409087825 */ /* 0x001fc600078e020a */
[----:B------:R-:W-:Y:S02]  /*2320*/  ISETP.NE.AND P1, PT, R14, UR4, PT ;  /* 0x000000040e007c0c */ /* 0x000fe4000bf25270 */
[----:B------:R1:W-:Y:S04]  /*2330*/  STG.E desc[UR8][R8.64], RZ ;  /* 0x000000ff08007986 */ /* 0x0003e8000c101908 */
[----:B------:R1:W-:Y:S04]  /*2340*/  STG.E desc[UR8][R8.64+0x4], RZ ;  /* 0x000004ff08007986 */ /* 0x0003e8000c101908 */
[----:B------:R1:W-:Y:S04]  /*2350*/  STG.E desc[UR8][R8.64+0x8], RZ ;  /* 0x000008ff08007986 */ /* 0x0003e8000c101908 */
[----:B------:R1:W-:Y:S04]  /*2360*/  STG.E desc[UR8][R8.64+0xc], RZ ;  /* 0x00000cff08007986 */ /* 0x0003e8000c101908 */
[----:B------:R1:W-:Y:S04]  /*2370*/  STG.E desc[UR8][R8.64+0x10], RZ ;  /* 0x000010ff08007986 */ /* 0x0003e8000c101908 */
[----:B------:R1:W-:Y:S04]  /*2380*/  STG.E desc[UR8][R8.64+0x14], RZ ;  /* 0x000014ff08007986 */ /* 0x0003e8000c101908 */
[----:B------:R1:W-:Y:S04]  /*2390*/  STG.E desc[UR8][R8.64+0x18], RZ ;  /* 0x000018ff08007986 */ /* 0x0003e8000c101908 */
[----:B------:R1:W-:Y:S01]  /*23a0*/  STG.E desc[UR8][R8.64+0x1c], RZ ;  /* 0x00001cff08007986 */ /* 0x0003e2000c101908 */
[----:B------:R-:W-:Y:S05]  /*23b0*/  @P1 BRA `(.L_x_40) ;  /* 0xfffffffc00cc1947 */ /* 0x000fea000383ffff */
.L_x_39:
[----:B------:R-:W-:Y:S05]  /*23c0*/  @!P2 BRA `(.L_x_38) ;  /* 0x000000000068a947 */ /* 0x000fea0003800000 */
[----:B------:R-:W-:Y:S02]  /*23d0*/  ISETP.GE.U32.AND P1, PT, R12, 0x4, PT ;  /* 0x000000040c00780c */ /* 0x000fe40003f26070 */
[----:B------:R-:W-:-:S04]  /*23e0*/  LOP3.LUT R10, R18, 0x3, RZ, 0xc0, !PT ;  /* 0x00000003120a7812 */ /* 0x000fc800078ec0ff */
[----:B------:R-:W-:-:S07]  /*23f0*/  ISETP.NE.AND P2, PT, R10, RZ, PT ;  /* 0x000000ff0a00720c */ /* 0x000fce0003f45270 */
[----:B------:R-:W-:Y:S06]  /*2400*/  @!P1 BRA `(.L_x_41) ;  /* 0x0000000000209947 */ /* 0x000fec0003800000 */
[----:B-1----:R-:W0:Y:S01]  /*2410*/  LDC.64 R8, c[0x0][0x398] ;  /* 0x0000e600ff087b82 */ /* 0x002e220000000a00 */
[----:B------:R-:W-:Y:S02]  /*2420*/  IMAD R11, R7, R18, R14 ;  /* 0x00000012070b7224 */ /* 0x000fe400078e020e */
[----:B------:R-:W-:Y:S02]  /*2430*/  VIADD R14, R14, 0x4 ;  /* 0x000000040e0e7836 */ /* 0x000fe40000000000 */
[----:B0-----:R-:W-:-:S05]  /*2440*/  IMAD.WIDE R8, R11, 0x4, R8 ;  /* 0x000000040b087825 */ /* 0x001fca00078e0208 */
[----:B------:R0:W-:Y:S04]  /*2450*/  STG.E desc[UR8][R8.64], RZ ;  /* 0x000000ff08007986 */ /* 0x0001e8000c101908 */
[----:B------:R0:W-:Y:S04]  /*2460*/  STG.E desc[UR8][R8.64+0x4], RZ ;  /* 0x000004ff08007986 */ /* 0x0001e8000c101908 */
[----:B------:R0:W-:Y:S04]  /*2470*/  STG.E desc[UR8][R8.64+0x8], RZ ;  /* 0x000008ff08007986 */ /* 0x0001e8000c101908 */
[----:B------:R0:W-:Y:S02]  /*2480*/  STG.E desc[UR8][R8.64+0xc], RZ ;  /* 0x00000cff08007986 */ /* 0x0001e4000c101908 */
.L_x_41:
[----:B------:R-:W-:Y:S05]  /*2490*/  @!P2 BRA `(.L_x_38) ;  /* 0x000000000034a947 */ /* 0x000fea0003800000 */
[----:B01----:R-:W-:Y:S02]  /*24a0*/  LOP3.LUT R8, R18, 0x1, RZ, 0xc0, !PT ;  /* 0x0000000112087812 */ /* 0x003fe400078ec0ff */
[----:B------:R-:W-:Y:S02]  /*24b0*/  ISETP.NE.AND P2, PT, R10, 0x1, PT ;  /* 0x000000010a00780c */ /* 0x000fe40003f45270 */
[----:B------:R-:W-:-:S11]  /*24c0*/  ISETP.NE.U32.AND P1, PT, R8, 0x1, PT ;  /* 0x000000010800780c */ /* 0x000fd60003f25070 */
[----:B------:R-:W0:Y:S01]  /*24d0*/  @P2 LDC.64 R8, c[0x0][0x398] ;  /* 0x0000e600ff082b82 */ /* 0x000e220000000a00 */
[----:B------:R-:W-:Y:S01]  /*24e0*/  @P2 IMAD R11, R7, R18, R14 ;  /* 0x00000012070b2224 */ /* 0x000fe200078e020e */
[----:B------:R-:W-:-:S05]  /*24f0*/  @P2 IADD3 R14, PT, PT, R14, 0x2, RZ ;  /* 0x000000020e0e2810 */ /* 0x000fca0007ffe0ff */
[----:B------:R-:W-:Y:S01]  /*2500*/  @!P1 IMAD R15, R7, R18, R14 ;  /* 0x00000012070f9224 */ /* 0x000fe200078e020e */
[----:B------:R-:W1:Y:S01]  /*2510*/  @!P1 LDC.64 R12, c[0x0][0x398] ;  /* 0x0000e600ff0c9b82 */ /* 0x000e620000000a00 */
[----:B0-----:R-:W-:-:S05]  /*2520*/  @P2 IMAD.WIDE R10, R11, 0x4, R8 ;  /* 0x000000040b0a2825 */ /* 0x001fca00078e0208 */
[----:B------:R2:W-:Y:S01]  /*2530*/  @P2 STG.E desc[UR8][R10.64], RZ ;  /* 0x000000ff0a002986 */ /* 0x0005e2000c101908 */
[----:B-1----:R-:W-:-:S03]  /*2540*/  @!P1 IMAD.WIDE R8, R15, 0x4, R12 ;  /* 0x000000040f089825 */ /* 0x002fc600078e020c */
[----:B------:R2:W-:Y:S04]  /*2550*/  @P2 STG.E desc[UR8][R10.64+0x4], RZ ;  /* 0x000004ff0a002986 */ /* 0x0005e8000c101908 */
[----:B------:R2:W-:Y:S02]  /*2560*/  @!P1 STG.E desc[UR8][R8.64], RZ ;  /* 0x000000ff08009986 */ /* 0x0005e4000c101908 */
.L_x_38:
[----:B012---:R-:W0:Y:S02]  /*2570*/  LDC R8, c[0x0][0x3a8] ;  /* 0x0000ea00ff087b82 */ /* 0x007e240000000800 */
[----:B0-----:R-:W-:-:S13]  /*2580*/  ISETP.GE.AND P1, PT, R8, 0x1, PT ;  /* 0x000000010800780c */ /* 0x001fda0003f26270 */
[----:B------:R-:W-:Y:S05]  /*2590*/  @!P1 EXIT ;  /* 0x000000000000994d */ /* 0x000fea0003800000 */
[----:B------:R-:W-:Y:S05]  /*25a0*/  @!P0 EXIT ;  /* 0x000000000000894d */ /* 0x000fea0003800000 */
[----:B------:R-:W0:Y:S01]  /*25b0*/  LDCU.64 UR6, c[0x0][0x380] ;  /* 0x00007000ff0677ac */ /* 0x000e220008000a00 */
[C---:B------:R-:W-:Y:S01]  /*25c0*/  LOP3.LUT R9, R18.reuse, 0x7, RZ, 0xc0, !PT ;  /* 0x0000000712097812 */ /* 0x040fe200078ec0ff */
[----:B------:R-:W-:Y:S01]  /*25d0*/  IMAD R7, R7, R18, RZ ;  /* 0x0000001207077224 */ /* 0x000fe200078e02ff */
[C---:B------:R-:W-:Y:S02]  /*25e0*/  LOP3.LUT R10, R18.reuse, 0x7ffffff0, RZ, 0xc0, !PT ;  /* 0x7ffffff0120a7812 */ /* 0x040fe400078ec0ff */
[C---:B------:R-:W-:Y:S02]  /*25f0*/  LOP3.LUT R8, R18.reuse, 0xf, RZ, 0xc0, !PT ;  /* 0x0000000f12087812 */ /* 0x040fe400078ec0ff */
[C---:B------:R-:W-:Y:S02]  /*2600*/  LOP3.LUT R11, R18.reuse, 0x3, RZ, 0xc0, !PT ;  /* 0x00000003120b7812 */ /* 0x040fe400078ec0ff */
[----:B------:R-:W-:Y:S02]  /*2610*/  LOP3.LUT R18, R18, 0x7ffffff8, RZ, 0xc0, !PT ;  /* 0x7ffffff812127812 */ /* 0x000fe400078ec0ff */
[----:B------:R-:W-:-:S02]  /*2620*/  IADD3 R19, PT, PT, R9, -0x1, RZ ;  /* 0xffffffff09137810 */ /* 0x000fc40007ffe0ff */
[----:B------:R-:W-:Y:S01]  /*2630*/  IADD3 R22, PT, PT, -R10, RZ, RZ ;  /* 0x000000ff0a167210 */ /* 0x000fe20007ffe1ff */
[----:B0-----:R-:W-:-:S04]  /*2640*/  UIADD3 UR5, UP0, UPT, UR6, 0x20, URZ ;  /* 0x0000002006057890 */ /* 0x001fc8000ff1e0ff */
[----:B------:R-:W-:-:S12]  /*2650*/  UIADD3.X UR6, UPT, UPT, URZ, UR7, URZ, UP0, !UPT ;  /* 0x00000007ff067290 */ /* 0x000fd800087fe4ff */
.L_x_53:
[----:B0-----:R-:W0:Y:S01]  /*2660*/  LDCU UR4, c[0x0][0x3a4] ;  /* 0x00007480ff0477ac */ /* 0x001e220008000800 */
[----:B------:R-:W-:Y:S02]  /*2670*/  ISETP.GE.U32.AND P0, PT, R6, 0xf, PT ;  /* 0x0000000f0600780c */ /* 0x000fe40003f06070 */
[----:B-12---:R-:W-:Y:S01]  /*2680*/  CS2R R16, SRZ ;  /* 0x0000000000107805 */ /* 0x006fe2000001ff00 */
[----:B0-----:R-:W-:-:S10]  /*2690*/  IMAD R23, R2, UR4, RZ ;  /* 0x0000000402177c24 */ /* 0x001fd4000f8e02ff */
[----:B------:R-:W-:Y:S05]  /*26a0*/  @!P0 BRA `(.L_x_42) ;  /* 0x0000000000fc8947 */ /* 0x000fea0003800000 */
[----:B------:R-:W-:Y:S01]  /*26b0*/  IMAD.MOV.U32 R17, RZ, RZ, RZ ;  /* 0x000000ffff117224 */ /* 0x000fe200078e00ff */
[----:B------:R-:W-:Y:S02]  /*26c0*/  MOV R25, R23 ;  /* 0x0000001700197202 */ /* 0x000fe40000000f00 */
[----:B------:R-:W-:Y:S02]  /*26d0*/  MOV R21, R7 ;  /* 0x0000000700157202 */ /* 0x000fe40000000f00 */
[----:B------:R-:W-:-:S07]  /*26e0*/  MOV R16, R22 ;  /* 0x0000001600107202 */ /* 0x000fce0000000f00 */
.L_x_43:
[----:B------:R-:W0:Y:S01]  /*26f0*/  LDC.64 R12, c[0x0][0x388] ;  /* 0x0000e200ff0c7b82 */ /* 0x000e220000000a00 */
[----:B------:R-:W-:Y:S01]  /*2700*/  MOV R15, UR6 ;  /* 0x00000006000f7c02 */ /* 0x000fe20008000f00 */
[----:B------:R-:W-:-:S04]  /*2710*/  IMAD.U32 R14, RZ, RZ, UR5 ;  /* 0x00000005ff0e7e24 */ /* 0x000fc8000f8e00ff */
[----:B------:R-:W-:-:S05]  /*2720*/  IMAD.WIDE R14, R21, 0x4, R14 ;  /* 0x00000004150e7825 */ /* 0x000fca00078e020e */
[----:B------:R-:W2:Y:S04]  /*2730*/  LDG.E.CONSTANT R20, desc[UR8][R14.64+-0x20] ;  /* 0xffffe0080e147981 */ /* 0x000ea8000c1e9900 */
[----:B------:R-:W3:Y:S04]  /*2740*/  LDG.E.CONSTANT R26, desc[UR8][R14.64+-0x18] ;  /* 0xffffe8080e1a7981 */ /* 0x000ee8000c1e9900 */
[----:B------:R-:W4:Y:S01]  /*2750*/  LDG.E.CONSTANT R28, desc[UR8][R14.64+0x1c] ;  /* 0x00001c080e1c7981 */ /* 0x000f22000c1e9900 */
[----:B0-----:R-:W-:-:S05]  /*2760*/  IMAD.WIDE R12, R25, 0x4, R12 ;  /* 0x00000004190c7825 */ /* 0x001fca00078e020c */
[----:B------:R-:W2:Y:S04]  /*2770*/  LDG.E.CONSTANT R24, desc[UR8][R12.64] ;  /* 0x000000080c187981 */ /* 0x000ea8000c1e9900 */
[----:B------:R-:W3:Y:S04]  /*2780*/  LDG.E.CONSTANT R27, desc[UR8][R12.64+0x8] ;  /* 0x000008080c1b7981 */ /* 0x000ee8000c1e9900 */
[----:B------:R-:W4:Y:S01]  /*2790*/  LDG.E.CONSTANT R29, desc[UR8][R12.64+0x3c] ;  /* 0x00003c080c1d7981 */ /* 0x000f22000c1e9900 */
[----:B--2---:R-:W-:-:S03]  /*27a0*/  FFMA R20, R20, R24, R17 ;  /* 0x0000001814147223 */ /* 0x004fc60000000011 */
[----:B------:R-:W2:Y:S04]  /*27b0*/  LDG.E.CONSTANT R24, desc[UR8][R12.64+0x4] ;  /* 0x000004080c187981 */ /* 0x000ea8000c1e9900 */
[----:B------:R-:W2:Y:S02]  /*27c0*/  LDG.E.CONSTANT R17, desc[UR8][R14.64+-0x1c] ;  /* 0xffffe4080e117981 */ /* 0x000ea4000c1e9900 */
[----:B--2---:R-:W-:Y:S02]  /*27d0*/  FFMA R17, R17, R24, R20 ;  /* 0x0000001811117223 */ /* 0x004fe40000000014 */
[----:B------:R-:W2:Y:S04]  /*27e0*/  LDG.E.CONSTANT R24, desc[UR8][R12.64+0xc] ;  /* 0x00000c080c187981 */ /* 0x000ea8000c1e9900 */
[----:B------:R-:W2:Y:S01]  /*27f0*/  LDG.E.CONSTANT R20, desc[UR8][R14.64+-0x14] ;  /* 0xffffec080e147981 */ /* 0x000ea2000c1e9900 */
[----:B---3--:R-:W-:-:S03]  /*2800*/  FFMA R17, R26, R27, R17 ;  /* 0x0000001b1a117223 */ /* 0x008fc60000000011 */
[----:B------:R-:W3:Y:S04]  /*2810*/  LDG.E.CONSTANT R27, desc[UR8][R12.64+0x10] ;  /* 0x000010080c1b7981 */ /* 0x000ee8000c1e9900 */
[----:B------:R-:W3:Y:S01]  /*2820*/  LDG.E.CONSTANT R26, desc[UR8][R14.64+-0x10] ;  /* 0xfffff0080e1a7981 */ /* 0x000ee2000c1e9900 */
[----:B--2---:R-:W-:-:S03]  /*2830*/  FFMA R17, R20, R24, R17 ;  /* 0x0000001814117223 */ /* 0x004fc60000000011 */
        /* <DEDUP_REMOVED lines=25> */
[----:B------:R-:W5:Y:S01]  /*29d0*/  LDG.E.CONSTANT R24, desc[UR8][R12.64+0x38] ;  /* 0x000038080c187981 */ /* 0x000f62000c1e9900 */
[----:B---3--:R-:W-:-:S03]  /*29e0*/  FFMA R26, R26, R27, R17 ;  /* 0x0000001b1a1a7223 */ /* 0x008fc60000000011 */
[----:B------:R-:W2:Y:S04]  /*29f0*/  LDG.E.CONSTANT R27, desc[UR8][R14.64+0x14] ;  /* 0x000014080e1b7981 */ /* 0x000ea8000c1e9900 */
[----:B------:R-:W5:Y:S01]  /*2a00*/  LDG.E.CONSTANT R17, desc[UR8][R14.64+0x18] ;  /* 0x000018080e117981 */ /* 0x000f62000c1e9900 */
[----:B------:R-:W-:-:S04]  /*2a10*/  IADD3 R16, PT, PT, R16, 0x10, RZ ;  /* 0x0000001010107810 */ /* 0x000fc80007ffe0ff */
[----:B------:R-:W-:Y:S01]  /*2a20*/  ISETP.NE.AND P0, PT, R16, RZ, PT ;  /* 0x000000ff1000720c */ /* 0x000fe20003f05270 */
[----:B------:R-:W-:Y:S01]  /*2a30*/  VIADD R21, R21, 0x10 ;  /* 0x0000001015157836 */ /* 0x000fe20000000000 */
[----:B------:R-:W-:Y:S01]  /*2a40*/  IADD3 R25, PT, PT, R25, 0x10, RZ ;  /* 0x0000001019197810 */ /* 0x000fe20007ffe0ff */
[----:B--2---:R-:W-:-:S04]  /*2a50*/  FFMA R20, R27, R20, R26 ;  /* 0x000000141b147223 */ /* 0x004fc8000000001a */
[----:B-----5:R-:W-:-:S04]  /*2a60*/  FFMA R17, R17, R24, R20 ;  /* 0x0000001811117223 */ /* 0x020fc80000000014 */
[----:B----4-:R-:W-:Y:S02]  /*2a70*/  FFMA R17, R28, R29, R17 ;  /* 0x0000001d1c117223 */ /* 0x010fe40000000011 */
[----:B------:R-:W-:Y:S05]  /*2a80*/  @P0 BRA `(.L_x_43) ;  /* 0xfffffffc00180947 */ /* 0x000fea000383ffff */
[----:B------:R-:W-:-:S07]  /*2a90*/  MOV R16, R10 ;  /* 0x0000000a00107202 */ /* 0x000fce0000000f00 */
.L_x_42:
[----:B------:R-:W-:-:S13]  /*2aa0*/  ISETP.NE.AND P0, PT, R8, RZ, PT ;  /* 0x000000ff0800720c */ /* 0x000fda0003f05270 */
[----:B------:R-:W-:Y:S05]  /*2ab0*/  @!P0 BRA `(.L_x_44) ;  /* 0x0000000400348947 */ /* 0x000fea0003800000 */
[----:B------:R-:W-:Y:S02]  /*2ac0*/  IADD3 R12, PT, PT, R8, -0x1, RZ ;  /* 0xffffffff080c7810 */ /* 0x000fe40007ffe0ff */
[----:B------:R-:W-:Y:S02]  /*2ad0*/  ISETP.NE.AND P1, PT, R9, RZ, PT ;  /* 0x000000ff0900720c */ /* 0x000fe40003f25270 */
[----:B------:R-:W-:-:S13]  /*2ae0*/  ISETP.GE.U32.AND P0, PT, R12, 0x7, PT ;  /* 0x000000070c00780c */ /* 0x000fda0003f06070 */
[----:B------:R-:W-:Y:S05]  /*2af0*/  @!P0 BRA `(.L_x_45) ;  /* 0x00000000007c8947 */ /* 0x000fea0003800000 */
[----:B------:R-:W0:Y:S01]  /*2b00*/  LDC.64 R14, c[0x0][0x380] ;  /* 0x0000e000ff0e7b82 */ /* 0x000e220000000a00 */
[----:B------:R-:W-:Y:S01]  /*2b10*/  IADD3 R21, PT, PT, R7, R16, RZ ;  /* 0x0000001007157210 */ /* 0x000fe20007ffe0ff */
[----:B------:R-:W-:-:S06]  /*2b20*/  IMAD.IADD R25, R23, 0x1, R16 ;  /* 0x0000000117197824 */ /* 0x000fcc00078e0210 */
[----:B------:R-:W1:Y:S01]  /*2b30*/  LDC.64 R12, c[0x0][0x388] ;  /* 0x0000e200ff0c7b82 */ /* 0x000e620000000a00 */
[----:B0-----:R-:W-:-:S05]  /*2b40*/  IMAD.WIDE R14, R21, 0x4, R14 ;  /* 0x00000004150e7825 */ /* 0x001fca00078e020e */
[----:B------:R-:W2:Y:S01]  /*2b50*/  LDG.E.CONSTANT R20, desc[UR8][R14.64] ;  /* 0x000000080e147981 */ /* 0x000ea2000c1e9900 */
[----:B-1----:R-:W-:-:S03]  /*2b60*/  IMAD.WIDE R12, R25, 0x4, R12 ;  /* 0x00000004190c7825 */ /* 0x002fc600078e020c */
[----:B------:R-:W3:Y:S04]  /*2b70*/  LDG.E.CONSTANT R25, desc[UR8][R14.64+0x4] ;  /* 0x000004080e197981 */ /* 0x000ee8000c1e9900 */
[----:B------:R-:W2:Y:S04]  /*2b80*/  LDG.E.CONSTANT R21, desc[UR8][R12.64] ;  /* 0x000000080c157981 */ /* 0x000ea8000c1e9900 */
[----:B------:R-:W3:Y:S04]  /*2b90*/  LDG.E.CONSTANT R24, desc[UR8][R12.64+0x4] ;  /* 0x000004080c187981 */ /* 0x000ee8000c1e9900 */
[----:B------:R-:W4:Y:S04]  /*2ba0*/  LDG.E.CONSTANT R27, desc[UR8][R12.64+0x14] ;  /* 0x000014080c1b7981 */ /* 0x000f28000c1e9900 */
[----:B------:R-:W5:Y:S04]  /*2bb0*/  LDG.E.CONSTANT R28, desc[UR8][R12.64+0x18] ;  /* 0x000018080c1c7981 */ /* 0x000f68000c1e9900 */
[----:B------:R-:W5:Y:S01]  /*2bc0*/  LDG.E.CONSTANT R29, desc[UR8][R12.64+0x1c] ;  /* 0x00001c080c1d7981 */ /* 0x000f62000c1e9900 */
        /* <DEDUP_REMOVED lines=11> */
[----:B------:R-:W4:Y:S04]  /*2c80*/  LDG.E.CONSTANT R24, desc[UR8][R14.64+0x14] ;  /* 0x000014080e187981 */ /* 0x000f28000c1e9900 */
[----:B------:R-:W5:Y:S01]  /*2c90*/  LDG.E.CONSTANT R20, desc[UR8][R14.64+0x18] ;  /* 0x000018080e147981 */ /* 0x000f62000c1e9900 */
[----:B------:R-:W-:Y:S01]  /*2ca0*/  IADD3 R16, PT, PT, R16, 0x8, RZ ;  /* 0x0000000810107810 */ /* 0x000fe20007ffe0ff */
[----:B--2---:R-:W-:-:S04]  /*2cb0*/  FFMA R17, R17, R25, R26 ;  /* 0x0000001911117223 */ /* 0x004fc8000000001a */
[----:B----4-:R-:W-:-:S04]  /*2cc0*/  FFMA R17, R24, R27, R17 ;  /* 0x0000001b18117223 */ /* 0x010fc80000000011 */
[----:B-----5:R-:W-:-:S04]  /*2cd0*/  FFMA R20, R20, R28, R17 ;  /* 0x0000001c14147223 */ /* 0x020fc80000000011 */
[----:B------:R-:W-:-:S07]  /*2ce0*/  FFMA R17, R21, R29, R20 ;  /* 0x0000001d15117223 */ /* 0x000fce0000000014 */
.L_x_45:
[----:B------:R-:W-:Y:S05]  /*2cf0*/  @!P1 BRA `(.L_x_44) ;  /* 0x0000000000a49947 */ /* 0x000fea0003800000 */
[----:B------:R-:W-:Y:S02]  /*2d00*/  ISETP.GE.U32.AND P0, PT, R19, 0x3, PT ;  /* 0x000000031300780c */ /* 0x000fe40003f06070 */
[----:B------:R-:W-:-:S11]  /*2d10*/  ISETP.NE.AND P1, PT, R11, RZ, PT ;  /* 0x000000ff0b00720c */ /* 0x000fd60003f25270 */
[----:B------:R-:W-:Y:S05]  /*2d20*/  @!P0 BRA `(.L_x_46) ;  /* 0x00000000004c8947 */ /* 0x000fea0003800000 */
[----:B------:R-:W0:Y:S01]  /*2d30*/  LDC.64 R14, c[0x0][0x380] ;  /* 0x0000e000ff0e7b82 */ /* 0x000e220000000a00 */
[-C--:B------:R-:W-:Y:S02]  /*2d40*/  IADD3 R21, PT, PT, R7, R16.reuse, RZ ;  /* 0x0000001007157210 */ /* 0x080fe40007ffe0ff */
[----:B------:R-:W-:-:S05]  /*2d50*/  IADD3 R25, PT, PT, R23, R16, RZ ;  /* 0x0000001017197210 */ /* 0x000fca0007ffe0ff */
        /* <DEDUP_REMOVED lines=8> */
[----:B------:R-:W4:Y:S04]  /*2de0*/  LDG.E.CONSTANT R28, desc[UR8][R12.64+0x8] ;  /* 0x000008080c1c7981 */ /* 0x000f28000c1e9900 */
[----:B------:R-:W5:Y:S04]  /*2df0*/  LDG.E.CONSTANT R21, desc[UR8][R14.64+0xc] ;  /* 0x00000c080e157981 */ /* 0x000f68000c1e9900 */
[----:B------:R-:W5:Y:S01]  /*2e00*/  LDG.E.CONSTANT R29, desc[UR8][R12.64+0xc] ;  /* 0x00000c080c1d7981 */ /* 0x000f62000c1e9900 */
[----:B------:R-:W-:-:S02]  /*2e10*/  VIADD R16, R16, 0x4 ;  /* 0x0000000410107836 */ /* 0x000fc40000000000 */
[----:B--2---:R-:W-:-:S04]  /*2e20*/  FFMA R25, R26, R25, R17 ;  /* 0x000000191a197223 */ /* 0x004fc80000000011 */
[----:B---3--:R-:W-:-:S04]  /*2e30*/  FFMA R25, R24, R27, R25 ;  /* 0x0000001b18197223 */ /* 0x008fc80000000019 */
[----:B----4-:R-:W-:-:S04]  /*2e40*/  FFMA R20, R20, R28, R25 ;  /* 0x0000001c14147223 */ /* 0x010fc80000000019 */
[----:B-----5:R-:W-:-:S07]  /*2e50*/  FFMA R17, R21, R29, R20 ;  /* 0x0000001d15117223 */ /* 0x020fce0000000014 */
.L_x_46:
[----:B------:R-:W-:Y:S05]  /*2e60*/  @!P1 BRA `(.L_x_44) ;  /* 0x0000000000489947 */ /* 0x000fea0003800000 */
[----:B------:R-:W0:Y:S01]  /*2e70*/  LDC.64 R14, c[0x0][0x380] ;  /* 0x0000e000ff0e7b82 */ /* 0x000e220000000a00 */
[-C--:B------:R-:W-:Y:S02]  /*2e80*/  IADD3 R21, PT, PT, R7, R16.reuse, RZ ;  /* 0x0000001007157210 */ /* 0x080fe40007ffe0ff */
[----:B------:R-:W-:-:S05]  /*2e90*/  IADD3 R25, PT, PT, R23, R16, RZ ;  /* 0x0000001017197210 */ /* 0x000fca0007ffe0ff */
[----:B------:R-:W1:Y:S01]  /*2ea0*/  LDC.64 R12, c[0x0][0x388] ;  /* 0x0000e200ff0c7b82 */ /* 0x000e620000000a00 */
[----:B0-----:R-:W-:-:S05]  /*2eb0*/  IMAD.WIDE R14, R21, 0x4, R14 ;  /* 0x00000004150e7825 */ /* 0x001fca00078e020e */
[----:B------:R-:W2:Y:S01]  /*2ec0*/  LDG.E.CONSTANT R16, desc[UR8][R14.64] ;  /* 0x000000080e107981 */ /* 0x000ea2000c1e9900 */
[----:B-1----:R-:W-:-:S05]  /*2ed0*/  IMAD.WIDE R12, R25, 0x4, R12 ;  /* 0x00000004190c7825 */ /* 0x002fca00078e020c */
        /* <DEDUP_REMOVED lines=11> */
.L_x_44:
[----:B------:R-:W-:Y:S02]  /*2f90*/  HFMA2 R12, -RZ, RZ, 0.96630859375, -0.0022525787353515625 ;  /* 0x3bbb989dff0c7431 */ /* 0x000fe400000001ff */
[----:B------:R-:W-:Y:S01]  /*2fa0*/  FFMA R17, R17, R3, -R0 ;  /* 0x0000000311117223 */ /* 0x000fe20000000800 */
[----:B------:R-:W-:Y:S01]  /*2fb0*/  IMAD.MOV.U32 R13, RZ, RZ, 0x437c0000 ;  /* 0x437c0000ff0d7424 */ /* 0x000fe200078e00ff */
[----:B------:R-:W0:Y:S01]  /*2fc0*/  MUFU.RCP R15, R4 ;  /* 0x00000004000f7308 */ /* 0x000e220000001000 */
[----:B------:R-:W-:Y:S01]  /*2fd0*/  BSSY.RECONVERGENT B0, `(.L_x_47) ;  /* 0x0000013000007945 */ /* 0x000fe20003800200 */
[----:B------:R-:W-:Y:S01]  /*2fe0*/  ISETP.GE.U32.AND P1, PT, R6, 0x7, PT ;  /* 0x000000070600780c */ /* 0x000fe20003f26070 */
[----:B------:R-:W-:-:S04]  /*2ff0*/  FFMA.SAT R12, R17, R12, 0.5 ;  /* 0x3f000000110c7423 */ /* 0x000fc8000000200c */
[----:B------:R-:W-:-:S04]  /*3000*/  FFMA.RM R12, R12, R13, 12582913 ;  /* 0x4b4000010c0c7423 */ /* 0x000fc8000000400d */
[C---:B------:R-:W-:Y:S01]  /*3010*/  FADD R14, R12.reuse, -12583039 ;  /* 0xcb40007f0c0e7421 */ /* 0x040fe20000000000 */
[----:B------:R-:W-:Y:S01]  /*3020*/  SHF.L.U32 R13, R12, 0x17, RZ ;  /* 0x000000170c0d7819 */ /* 0x000fe200000006ff */
[----:B0-----:R-:W-:Y:S02]  /*3030*/  FFMA R12, R15, -R4, 1 ;  /* 0x3f8000000f0c7423 */ /* 0x001fe40000000804 */
[----:B------:R-:W-:Y:S02]  /*3040*/  FFMA R14, R17, 1.4426950216293334961, -R14 ;  /* 0x3fb8aa3b110e7823 */ /* 0x000fe4000000080e */
[----:B------:R-:W-:Y:S02]  /*3050*/  FFMA R12, R15, R12, R15 ;  /* 0x0000000c0f0c7223 */ /* 0x000fe4000000000f */
[----:B------:R-:W-:-:S06]  /*3060*/  FFMA R14, R17, 1.925963033500011079e-08, R14 ;  /* 0x32a57060110e7823 */ /* 0x000fcc000000000e */
[----:B------:R-:W0:Y:S02]  /*3070*/  MUFU.EX2 R14, R14 ;  /* 0x0000000e000e7308 */ /* 0x000e240000000800 */
[----:B0-----:R-:W-:-:S06]  /*3080*/  FMUL R13, R13, R14 ;  /* 0x0000000e0d0d7220 */ /* 0x001fcc0000400000 */
[----:B------:R-:W0:Y:S01]  /*3090*/  FCHK P0, R13, R4 ;  /* 0x000000040d007302 */ /* 0x000e220000000000 */
[----:B------:R-:W-:-:S04]  /*30a0*/  FFMA R15, R13, R12, RZ ;  /* 0x0000000c0d0f7223 */ /* 0x000fc800000000ff */
[----:B------:R-:W-:-:S04]  /*30b0*/  FFMA R24, R15, -R4, R13 ;  /* 0x800000040f187223 */ /* 0x000fc8000000000d */
[----:B------:R-:W-:Y:S01]  /*30c0*/  FFMA R24, R12, R24, R15 ;  /* 0x000000180c187223 */ /* 0x000fe2000000000f */
[----:B0-----:R-:W-:Y:S06]  /*30d0*/  @!P0 BRA `(.L_x_48) ;  /* 0x0000000000088947 */ /* 0x001fec0003800000 */
[----:B------:R-:W-:-:S07]  /*30e0*/  MOV R15, 0x3100 ;  /* 0x00003100000f7802 */ /* 0x000fce0000000f00 */
[----:B------:R-:W-:Y:S05]  /*30f0*/  CALL.REL.NOINC `($__internal_2_$__cuda_sm3x_div_rn_noftz_f32_slowpath) ;  /* 0x0000000800dc7944 */ /* 0x000fea0003c00000 */
.L_x_48:
[----:B------:R-:W-:Y:S05]  /*3100*/  BSYNC.RECONVERGENT B0 ;  /* 0x0000000000007941 */ /* 0x000fea0003800200 */
.L_x_47:
[----:B------:R-:W-:Y:S01]  /*3110*/  MOV R26, RZ ;  /* 0x000000ff001a7202 */ /* 0x000fe20000000f00 */
[----:B------:R-:W-:Y:S06]  /*3120*/  @!P1 BRA `(.L_x_49) ;  /* 0x0000000000ac9947 */ /* 0x000fec0003800000 */
[----:B------:R-:W-:-:S05]  /*3130*/  UMOV UR4, URZ ;  /* 0x000000ff00047c82 */ /* 0x000fca0008000000 */
.L_x_50:
[----:B0-----:R-:W0:Y:S01]  /*3140*/  LDC.64 R14, c[0x0][0x390] ;  /* 0x0000e400ff0e7b82 */ /* 0x001e220000000a00 */
[----:B------:R-:W-:Y:S01]  /*3150*/  IADD3 R17, PT, PT, R23, UR4, RZ ;  /* 0x0000000417117c10 */ /* 0x000fe2000fffe0ff */
[----:B------:R-:W-:-:S06]  /*3160*/  VIADD R21, R7, UR4 ;  /* 0x0000000407157c36 */ /* 0x000fcc0008000000 */
[----:B------:R-:W1:Y:S01]  /*3170*/  LDC.64 R12, c[0x0][0x398] ;  /* 0x0000e600ff0c7b82 */ /* 0x000e620000000a00 */
[----:B0-----:R-:W-:-:S05]  /*3180*/  IMAD.WIDE R14, R17, 0x4, R14 ;  /* 0x00000004110e7825 */ /* 0x001fca00078e020e */
[----:B------:R-:W2:Y:S01]  /*3190*/  LDG.E.CONSTANT R17, desc[UR8][R14.64] ;  /* 0x000000080e117981 */ /* 0x000ea2000c1e9900 */
[----:B-1----:R-:W-:-:S03]  /*31a0*/  IMAD.WIDE R12, R21, 0x4, R12 ;  /* 0x00000004150c7825 */ /* 0x002fc600078e020c */
[----:B------:R-:W3:Y:S04]  /*31b0*/  LDG.E.CONSTANT R25, desc[UR8][R14.64+0x8] ;  /* 0x000008080e197981 */ /* 0x000ee8000c1e9900 */
[----:B------:R-:W2:Y:S04]  /*31c0*/  LDG.E R16, desc[UR8][R12.64] ;  /* 0x000000080c107981 */ /* 0x000ea8000c1e1900 */
[----:B------:R-:W4:Y:S04]  /*31d0*/  LDG.E.CONSTANT R21, desc[UR8][R14.64+0x4] ;  /* 0x000004080e157981 */ /* 0x000f28000c1e9900 */
[----:B------:R-:W4:Y:S04]  /*31e0*/  LDG.E R26, desc[UR8][R12.64+0x4] ;  /* 0x000004080c1a7981 */ /* 0x000f28000c1e1900 */
[----:B------:R-:W3:Y:S04]  /*31f0*/  LDG.E R28, desc[UR8][R12.64+0x8] ;  /* 0x000008080c1c7981 */ /* 0x000ee8000c1e1900 */
[----:B------:R-:W5:Y:S04]  /*3200*/  LDG.E.CONSTANT R29, desc[UR8][R14.64+0xc] ;  /* 0x00000c080e1d7981 */ /* 0x000f68000c1e9900 */
[----:B------:R-:W5:Y:S01]  /*3210*/  LDG.E.CONSTANT R27, desc[UR8][R14.64+0x1c] ;  /* 0x00001c080e1b7981 */ /* 0x000f62000c1e9900 */
[----:B--2---:R-:W-:-:S03]  /*3220*/  FFMA R20, R17, R24, R16 ;  /* 0x0000001811147223 */ /* 0x004fc60000000010 */
[----:B------:R-:W2:Y:S04]  /*3230*/  LDG.E.CONSTANT R17, desc[UR8][R14.64+0x10] ;  /* 0x000010080e117981 */ /* 0x000ea8000c1e9900 */
[----:B------:R0:W-:Y:S04]  /*3240*/  STG.E desc[UR8][R12.64], R20 ;  /* 0x000000140c007986 */ /* 0x0001e8000c101908 */
[----:B------:R-:W2:Y:S04]  /*3250*/  LDG.E R16, desc[UR8][R12.64+0x10] ;  /* 0x000010080c107981 */ /* 0x000ea8000c1e1900 */
[----:B0-----:R-:W5:Y:S01]  /*3260*/  LDG.E R20, desc[UR8][R12.64+0xc] ;  /* 0x00000c080c147981 */ /* 0x001f62000c1e1900 */
[-C--:B----4-:R-:W-:Y:S01]  /*3270*/  FFMA R26, R21, R24.reuse, R26 ;  /* 0x00000018151a7223 */ /* 0x090fe2000000001a */
[----:B---3--:R-:W-:-:S02]  /*3280*/  FFMA R28, R25, R24, R28 ;  /* 0x00000018191c7223 */ /* 0x008fc4000000001c */
[----:B------:R-:W3:Y:S04]  /*3290*/  LDG.E.CONSTANT R21, desc[UR8][R14.64+0x14] ;  /* 0x000014080e157981 */ /* 0x000ee8000c1e9900 */
[----:B------:R0:W-:Y:S04]  /*32a0*/  STG.E desc[UR8][R12.64+0x4], R26 ;  /* 0x0000041a0c007986 */ /* 0x0001e8000c101908 */
[----:B------:R-:W4:Y:S04]  /*32b0*/  LDG.E.CONSTANT R25, desc[UR8][R14.64+0x18] ;  /* 0x000018080e197981 */ /* 0x000f28000c1e9900 */
[----:B0-----:R-:W3:Y:S01]  /*32c0*/  LDG.E R26, desc[UR8][R12.64+0x1c] ;  /* 0x00001c080c1a7981 */ /* 0x001ee2000c1e1900 */
[----:B--2---:R-:W-:-:S03]  /*32d0*/  FFMA R17, R17, R24, R16 ;  /* 0x0000001811117223 */ /* 0x004fc60000000010 */
[----:B------:R-:W2:Y:S01]  /*32e0*/  LDG.E R16, desc[UR8][R12.64+0x14] ;  /* 0x000014080c107981 */ /* 0x000ea2000c1e1900 */
[----:B-----5:R-:W-:-:S03]  /*32f0*/  FFMA R29, R29, R24, R20 ;  /* 0x000000181d1d7223 */ /* 0x020fc60000000014 */
[----:B------:R-:W4:Y:S01]  /*3300*/  LDG.E R20, desc[UR8][R12.64+0x18] ;  /* 0x000018080c147981 */ /* 0x000f22000c1e1900 */
[----:B------:R-:W-:-:S03]  /*3310*/  UIADD3 UR4, UPT, UPT, UR4, 0x8, URZ ;  /* 0x0000000804047890 */ /* 0x000fc6000fffe0ff */
[----:B------:R0:W-:Y:S04]  /*3320*/  STG.E desc[UR8][R12.64+0x8], R28 ;  /* 0x0000081c0c007986 */ /* 0x0001e8000c101908 */
[----:B------:R0:W-:Y:S04]  /*3330*/  STG.E desc[UR8][R12.64+0xc], R29 ;  /* 0x00000c1d0c007986 */ /* 0x0001e8000c101908 */
[----:B------:R0:W-:Y:S01]  /*3340*/  STG.E desc[UR8][R12.64+0x10], R17 ;  /* 0x000010110c007986 */ /* 0x0001e2000c101908 */
[----:B---3--:R-:W-:-:S05]  /*3350*/  FFMA R27, R27, R24, R26 ;  /* 0x000000181b1b7223 */ /* 0x008fca000000001a */
[----:B------:R0:W-:Y:S01]  /*3360*/  STG.E desc[UR8][R12.64+0x1c], R27 ;  /* 0x00001c1b0c007986 */ /* 0x0001e2000c101908 */
[----:B------:R-:W-:Y:S01]  /*3370*/  ISETP.NE.AND P0, PT, R18, UR4, PT ;  /* 0x0000000412007c0c */ /* 0x000fe2000bf05270 */
[-C--:B--2---:R-:W-:Y:S01]  /*3380*/  FFMA R21, R21, R24.reuse, R16 ;  /* 0x0000001815157223 */ /* 0x084fe20000000010 */
[----:B----4-:R-:W-:-:S04]  /*3390*/  FFMA R25, R25, R24, R20 ;  /* 0x0000001819197223 */ /* 0x010fc80000000014 */
[----:B------:R0:W-:Y:S04]  /*33a0*/  STG.E desc[UR8][R12.64+0x14], R21 ;  /* 0x000014150c007986 */ /* 0x0001e8000c101908 */
[----:B------:R0:W-:Y:S03]  /*33b0*/  STG.E desc[UR8][R12.64+0x18], R25 ;  /* 0x000018190c007986 */ /* 0x0001e6000c101908 */
[----:B------:R-:W-:Y:S05]  /*33c0*/  @P0 BRA `(.L_x_50) ;  /* 0xfffffffc005c0947 */ /* 0x000fea000383ffff */
[----:B------:R-:W-:-:S07]  /*33d0*/  MOV R26, R18 ;  /* 0x00000012001a7202 */ /* 0x000fce0000000f00 */
.L_x_49:
[----:B------:R-:W-:-:S13]  /*33e0*/  ISETP.NE.AND P0, PT, R9, RZ, PT ;  /* 0x000000ff0900720c */ /* 0x000fda0003f05270 */
[----:B------:R-:W-:Y:S05]  /*33f0*/  @!P0 BRA `(.L_x_51) ;  /* 0x0000000000dc8947 */ /* 0x000fea0003800000 */
[----:B------:R-:W-:Y:S02]  /*3400*/  ISETP.GE.U32.AND P0, PT, R19, 0x3, PT ;  /* 0x000000031300780c */ /* 0x000fe40003f06070 */
[----:B------:R-:W-:-:S11]  /*3410*/  ISETP.NE.AND P1, PT, R11, RZ, PT ;  /* 0x000000ff0b00720c */ /* 0x000fd60003f25270 */
[----:B------:R-:W-:Y:S05]  /*3420*/  @!P0 BRA `(.L_x_52) ;  /* 0x00000000005c8947 */ /* 0x000fea0003800000 */
[----:B------:R-:W1:Y:S01]  /*3430*/  LDC.64 R14, c[0x0][0x390] ;  /* 0x0000e400ff0e7b82 */ /* 0x000e620000000a00 */
[-C--:B0-----:R-:W-:Y:S02]  /*3440*/  IADD3 R17, PT, PT, R23, R26.reuse, RZ ;  /* 0x0000001a17117210 */ /* 0x081fe40007ffe0ff */
[----:B------:R-:W-:-:S05]  /*3450*/  IADD3 R21, PT, PT, R7, R26, RZ ;  /* 0x0000001a07157210 */ /* 0x000fca0007ffe0ff */
[----:B------:R-:W0:Y:S01]  /*3460*/  LDC.64 R12, c[0x0][0x398] ;  /* 0x0000e600ff0c7b82 */ /* 0x000e220000000a00 */
[----:B-1----:R-:W-:-:S05]  /*3470*/  IMAD.WIDE R14, R17, 0x4, R14 ;  /* 0x00000004110e7825 */ /* 0x002fca00078e020e */
[----:B------:R-:W2:Y:S01]  /*3480*/  LDG.E.CONSTANT R27, desc[UR8][R14.64] ;  /* 0x000000080e1b7981 */ /* 0x000ea2000c1e9900 */
[----:B0-----:R-:W-:-:S03]  /*3490*/  IMAD.WIDE R12, R21, 0x4, R12 ;  /* 0x00000004150c7825 */ /* 0x001fc600078e020c */
[----:B------:R-:W3:Y:S04]  /*34a0*/  LDG.E.CONSTANT R25, desc[UR8][R14.64+0x4] ;  /* 0x000004080e197981 */ /* 0x000ee8000c1e9900 */
[----:B------:R-:W2:Y:S04]  /*34b0*/  LDG.E R16, desc[UR8][R12.64] ;  /* 0x000000080c107981 */ /* 0x000ea8000c1e1900 */
[----:B------:R-:W4:Y:S04]  /*34c0*/  LDG.E.CONSTANT R17, desc[UR8][R14.64+0x8] ;  /* 0x000008080e117981 */ /* 0x000f28000c1e9900 */
[----:B------:R-:W5:Y:S04]  /*34d0*/  LDG.E.CONSTANT R21, desc[UR8][R14.64+0xc] ;  /* 0x00000c080e157981 */ /* 0x000f68000c1e9900 */
[----:B------:R-:W4:Y:S04]  /*34e0*/  LDG.E R20, desc[UR8][R12.64+0x8] ;  /* 0x000008080c147981 */ /* 0x000f28000c1e1900 */
[----:B------:R-:W5:Y:S01]  /*34f0*/  LDG.E R28, desc[UR8][R12.64+0xc] ;  /* 0x00000c080c1c7981 */ /* 0x000f62000c1e1900 */
[----:B--2---:R-:W-:-:S03]  /*3500*/  FFMA R27, R27, R24, R16 ;  /* 0x000000181b1b7223 */ /* 0x004fc60000000010 */
[----:B------:R-:W3:Y:S04]  /*3510*/  LDG.E R16, desc[UR8][R12.64+0x4] ;  /* 0x000004080c107981 */ /* 0x000ee8000c1e1900 */
[----:B------:R1:W-:Y:S01]  /*3520*/  STG.E desc[UR8][R12.64], R27 ;  /* 0x0000001b0c007986 */ /* 0x0003e2000c101908 */
[-C--:B----4-:R-:W-:Y:S01]  /*3530*/  FFMA R17, R17, R24.reuse, R20 ;  /* 0x0000001811117223 */ /* 0x090fe20000000014 */
[----:B-----5:R-:W-:-:S04]  /*3540*/  FFMA R21, R21, R24, R28 ;  /* 0x0000001815157223 */ /* 0x020fc8000000001c */
[----:B------:R1:W-:Y:S04]  /*3550*/  STG.E desc[UR8][R12.64+0x8], R17 ;  /* 0x000008110c007986 */ /* 0x0003e8000c101908 */
[----:B------:R1:W-:Y:S01]  /*3560*/  STG.E desc[UR8][R12.64+0xc], R21 ;  /* 0x00000c150c007986 */ /* 0x0003e2000c101908 */
[----:B------:R-:W-:Y:S02]  /*3570*/  VIADD R26, R26, 0x4 ;  /* 0x000000041a1a7836 */ /* 0x000fe40000000000 */
[----:B---3--:R-:W-:-:S05]  /*3580*/  FFMA R25, R25, R24, R16 ;  /* 0x0000001819197223 */ /* 0x008fca0000000010 */
[----:B------:R1:W-:Y:S02]  /*3590*/  STG.E desc[UR8][R12.64+0x4], R25 ;  /* 0x000004190c007986 */ /* 0x0003e4000c101908 */
.L_x_52:
[----:B------:R-:W-:Y:S05]  /*35a0*/  @!P1 BRA `(.L_x_51) ;  /* 0x0000000000709947 */ /* 0x000fea0003800000 */
[----:B01----:R-:W0:Y:S01]  /*35b0*/  LDC.64 R20, c[0x0][0x390] ;  /* 0x0000e400ff147b82 */ /* 0x003e220000000a00 */
[----:B------:R-:W-:-:S07]  /*35c0*/  ISETP.NE.AND P1, PT, R11, 0x1, PT ;  /* 0x000000010b00780c */ /* 0x000fce0003f25270 */
[----:B------:R-:W1:Y:S06]  /*35d0*/  LDC.64 R12, c[0x0][0x398] ;  /* 0x0000e600ff0c7b82 */ /* 0x000e6c0000000a00 */
[-C--:B------:R-:W-:Y:S02]  /*35e0*/  @P1 IADD3 R15, PT, PT, R23, R26.reuse, RZ ;  /* 0x0000001a170f1210 */ /* 0x080fe40007ffe0ff */
[----:B------:R-:W-:-:S03]  /*35f0*/  @P1 IADD3 R17, PT, PT, R7, R26, RZ ;  /* 0x0000001a07111210 */ /* 0x000fc60007ffe0ff */
[----:B0-----:R-:W-:Y:S02]  /*3600*/  @P1 IMAD.WIDE R20, R15, 0x4, R20 ;  /* 0x000000040f141825 */ /* 0x001fe400078e0214 */
[----:B------:R-:W0:Y:S03]  /*3610*/  LDC R15, c[0x0][0x3a4] ;  /* 0x0000e900ff0f7b82 */ /* 0x000e260000000800 */
[----:B------:R-:W2:Y:S01]  /*3620*/  @P1 LDG.E.CONSTANT R14, desc[UR8][R20.64] ;  /* 0x00000008140e1981 */ /* 0x000ea2000c1e9900 */
[----:B-1----:R-:W-:-:S03]  /*3630*/  @P1 IMAD.WIDE R12, R17, 0x4, R12 ;  /* 0x00000004110c1825 */ /* 0x002fc600078e020c */
[----:B------:R-:W3:Y:S01]  /*3640*/  @P1 LDG.E.CONSTANT R27, desc[UR8][R20.64+0x4] ;  /* 0x00000408141b1981 */ /* 0x000ee2000c1e9900 */
[----:B------:R-:W1:Y:S03]  /*3650*/  LDC.64 R16, c[0x0][0x398] ;  /* 0x0000e600ff107b82 */ /* 0x000e660000000a00 */
[----:B------:R-:W2:Y:S04]  /*3660*/  @P1 LDG.E R25, desc[UR8][R12.64] ;  /* 0x000000080c191981 */ /* 0x000ea8000c1e1900 */
[----:B------:R-:W3:Y:S01]  /*3670*/  @P1 LDG.E R28, desc[UR8][R12.64+0x4] ;  /* 0x000004080c1c1981 */ /* 0x000ee2000c1e1900 */
[----:B0-----:R-:W-:Y:S02]  /*3680*/  LOP3.LUT P0, RZ, R15, 0x1, RZ, 0xc0, !PT ;  /* 0x000000010fff7812 */ /* 0x001fe4000780c0ff */
[----:B------:R-:W-:-:S11]  /*3690*/  @P1 IADD3 R26, PT, PT, R26, 0x2, RZ ;  /* 0x000000021a1a1810 */ /* 0x000fd60007ffe0ff */
[----:B------:R-:W-:Y:S01]  /*36a0*/  @P0 IMAD.IADD R23, R23, 0x1, R26 ;  /* 0x0000000117170824 */ /* 0x000fe200078e021a */
[----:B------:R-:W-:-:S05]  /*36b0*/  @P0 IADD3 R29, PT, PT, R7, R26, RZ ;  /* 0x0000001a071d0210 */ /* 0x000fca0007ffe0ff */
[----:B-1----:R-:W-:-:S04]  /*36c0*/  @P0 IMAD.WIDE R16, R29, 0x4, R16 ;  /* 0x000000041d100825 */ /* 0x002fc800078e0210 */
[-C--:B--2---:R-:W-:Y:S02]  /*36d0*/  @P1 FFMA R25, R14, R24.reuse, R25 ;  /* 0x000000180e191223 */ /* 0x084fe40000000019 */
[----:B------:R-:W0:Y:S01]  /*36e0*/  LDC.64 R14, c[0x0][0x390] ;  /* 0x0000e400ff0e7b82 */ /* 0x000e220000000a00 */
[----:B---3--:R-:W-:Y:S02]  /*36f0*/  @P1 FFMA R27, R27, R24, R28 ;  /* 0x000000181b1b1223 */ /* 0x008fe4000000001c */
[----:B------:R2:W-:Y:S04]  /*3700*/  @P1 STG.E desc[UR8][R12.64], R25 ;  /* 0x000000190c001986 */ /* 0x0005e8000c101908 */
[----:B------:R2:W-:Y:S04]  /*3710*/  @P1 STG.E desc[UR8][R12.64+0x4], R27 ;  /* 0x0000041b0c001986 */ /* 0x0005e8000c101908 */
[----:B------:R-:W3:Y:S01]  /*3720*/  @P0 LDG.E R20, desc[UR8][R16.64] ;  /* 0x0000000810140981 */ /* 0x000ee2000c1e1900 */
[----:B0-----:R-:W-:-:S06]  /*3730*/  @P0 IMAD.WIDE R14, R23, 0x4, R14 ;  /* 0x00000004170e0825 */ /* 0x001fcc00078e020e */
[----:B------:R-:W3:Y:S02]  /*3740*/  @P0 LDG.E.CONSTANT R15, desc[UR8][R14.64] ;  /* 0x000000080e0f0981 */ /* 0x000ee4000c1e9900 */
[----:B---3--:R-:W-:-:S05]  /*3750*/  @P0 FFMA R21, R15, R24, R20 ;  /* 0x000000180f150223 */ /* 0x008fca0000000014 */
[----:B------:R2:W-:Y:S02]  /*3760*/  @P0 STG.E desc[UR8][R16.64], R21 ;  /* 0x0000001510000986 */ /* 0x0005e4000c101908 */
.L_x_51:
[----:B------:R-:W-:-:S04]  /*3770*/  IADD3 R2, PT, PT, R2, 0x1, RZ ;  /* 0x0000000102027810 */ /* 0x000fc80007ffe0ff */
[----:B------:R-:W-:-:S13]  /*3780*/  ISETP.GE.AND P0, PT, R2, R5, PT ;  /* 0x000000050200720c */ /* 0x000fda0003f06270 */
[----:B------:R-:W-:Y:S05]  /*3790*/  @!P0 BRA `(.L_x_53) ;  /* 0xffffffec00b08947 */ /* 0x000fea000383ffff */
[----:B------:R-:W-:Y:S05]  /*37a0*/  EXIT ;  /* 0x000000000000794d */ /* 0x000fea0003800000 */
        .weak           $__internal_0_$__cuda_sm20_rcp_rn_f32_slowpath
        .type           $__internal_0_$__cuda_sm20_rcp_rn_f32_slowpath,@function
        .size           $__internal_0_$__cuda_sm20_rcp_rn_f32_slowpath,($__internal_1_$__cuda_sm20_sqrt_rn_f32_slowpath - $__internal_0_$__cuda_sm20_rcp_rn_f32_slowpath)
$__internal_0_$__cuda_sm20_rcp_rn_f32_slowpath:
[----:B------:R-:W-:-:S04]  /*37b0*/  SHF.L.U32 R3, R0, 0x1, RZ ;  /* 0x0000000100037819 */ /* 0x000fc800000006ff */
[----:B------:R-:W-:-:S04]  /*37c0*/  SHF.R.U32.HI R10, RZ, 0x18, R3 ;  /* 0x00000018ff0a7819 */ /* 0x000fc80000011603 */
[----:B------:R-:W-:-:S13]  /*37d0*/  ISETP.NE.U32.AND P0, PT, R10, RZ, PT ;  /* 0x000000ff0a00720c */ /* 0x000fda0003f05070 */
[----:B------:R-:W-:Y:S05]  /*37e0*/  @P0 BRA `(.L_x_54) ;  /* 0x00000000002c0947 */ /* 0x000fea0003800000 */
[----:B------:R-:W-:-:S05]  /*37f0*/  IMAD.SHL.U32 R3, R0, 0x2, RZ ;  /* 0x0000000200037824 */ /* 0x000fca00078e00ff */
[----:B------:R-:W-:-:S13]  /*3800*/  ISETP.NE.AND P0, PT, R3, RZ, PT ;  /* 0x000000ff0300720c */ /* 0x000fda0003f05270 */
[----:B------:R0:W1:Y:S01]  /*3810*/  @!P0 MUFU.RCP R3, R0 ;  /* 0x0000000000038308 */ /* 0x0000620000001000 */
[----:B------:R-:W-:Y:S05]  /*3820*/  @!P0 BRA `(.L_x_55) ;  /* 0x0000000000a48947 */ /* 0x000fea0003800000 */
[----:B------:R-:W-:-:S04]  /*3830*/  FFMA R4, R0, 1.84467440737095516160e+19, RZ ;  /* 0x5f80000000047823 */ /* 0x000fc800000000ff */
[----:B-1----:R-:W0:Y:S02]  /*3840*/  MUFU.RCP R3, R4 ;  /* 0x0000000400037308 */ /* 0x002e240000001000 */
[----:B0-----:R-:W-:-:S04]  /*3850*/  FFMA R0, R4, R3, -1 ;  /* 0xbf80000004007423 */ /* 0x001fc80000000003 */
[----:B------:R-:W-:-:S04]  /*3860*/  FADD.FTZ R0, -R0, -RZ ;  /* 0x800000ff00007221 */ /* 0x000fc80000010100 */
[----:B------:R-:W-:-:S04]  /*3870*/  FFMA R0, R3, R0, R3 ;  /* 0x0000000003007223 */ /* 0x000fc80000000003 */
[----:B------:R-:W-:Y:S01]  /*3880*/  FFMA R3, R0, 1.84467440737095516160e+19, RZ ;  /* 0x5f80000000037823 */ /* 0x000fe200000000ff */
[----:B------:R-:W-:Y:S06]  /*3890*/  BRA `(.L_x_55) ;  /* 0x0000000000887947 */ /* 0x000fec0003800000 */
.L_x_54:
[----:B------:R-:W-:-:S04]  /*38a0*/  IADD3 R12, PT, PT, R10, -0xfd, RZ ;  /* 0xffffff030a0c7810 */ /* 0x000fc80007ffe0ff */
[----:B------:R-:W-:-:S13]  /*38b0*/  ISETP.GT.U32.AND P0, PT, R12, 0x1, PT ;  /* 0x000000010c00780c */ /* 0x000fda0003f04070 */
[----:B------:R-:W-:Y:S05]  /*38c0*/  @P0 BRA `(.L_x_56) ;  /* 0x0000000000780947 */ /* 0x000fea0003800000 */
[----:B------:R-:W-:Y:S01]  /*38d0*/  LOP3.LUT R3, R0, 0x7fffff, RZ, 0xc0, !PT ;  /* 0x007fffff00037812 */ /* 0x000fe200078ec0ff */
[----:B------:R-:W-:-:S03]  /*38e0*/  HFMA2 R9, -RZ, RZ, 0, 1.78813934326171875e-07 ;  /* 0x00000003ff097431 */ /* 0x000fc600000001ff */
[----:B------:R-:W-:-:S04]  /*38f0*/  LOP3.LUT R3, R3, 0x3f800000, RZ, 0xfc, !PT ;  /* 0x3f80000003037812 */ /* 0x000fc800078efcff */
[----:B------:R-:W0:Y:S01]  /*3900*/  MUFU.RCP R4, R3 ;  /* 0x0000000300047308 */ /* 0x000e220000001000 */
[----:B------:R-:W-:Y:S01]  /*3910*/  SHF.L.U32 R9, R9, R12, RZ ;  /* 0x0000000c09097219 */ /* 0x000fe200000006ff */
[----:B0-----:R-:W-:-:S04]  /*3920*/  FFMA R5, R3, R4, -1 ;  /* 0xbf80000003057423 */ /* 0x001fc80000000004 */
[----:B------:R-:W-:-:S04]  /*3930*/  FADD.FTZ R5, -R5, -RZ ;  /* 0x800000ff05057221 */ /* 0x000fc80000010100 */
[CCC-:B------:R-:W-:Y:S01]  /*3940*/  FFMA.RM R6, R4.reuse, R5.reuse, R4.reuse ;  /* 0x0000000504067223 */ /* 0x1c0fe20000004004 */
[----:B------:R-:W-:-:S04]  /*3950*/  FFMA.RP R5, R4, R5, R4 ;  /* 0x0000000504057223 */ /* 0x000fc80000008004 */
[C---:B------:R-:W-:Y:S02]  /*3960*/  LOP3.LUT R4, R6.reuse, 0x7fffff, RZ, 0xc0, !PT ;  /* 0x007fffff06047812 */ /* 0x040fe400078ec0ff */
[----:B------:R-:W-:Y:S02]  /*3970*/  FSETP.NEU.FTZ.AND P0, PT, R6, R5, PT ;  /* 0x000000050600720b */ /* 0x000fe40003f1d000 */
[----:B------:R-:W-:Y:S02]  /*3980*/  LOP3.LUT R4, R4, 0x800000, RZ, 0xfc, !PT ;  /* 0x0080000004047812 */ /* 0x000fe400078efcff */
[----:B------:R-:W-:Y:S02]  /*3990*/  SEL R5, RZ, 0xffffffff, !P0 ;  /* 0xffffffffff057807 */ /* 0x000fe40004000000 */
[----:B------:R-:W-:Y:S02]  /*39a0*/  LOP3.LUT R9, R9, R4, RZ, 0xc0, !PT ;  /* 0x0000000409097212 */ /* 0x000fe400078ec0ff */
[----:B------:R-:W-:-:S02]  /*39b0*/  IADD3 R5, PT, PT, -R5, RZ, RZ ;  /* 0x000000ff05057210 */ /* 0x000fc40007ffe1ff */
[-C--:B------:R-:W-:Y:S02]  /*39c0*/  SHF.R.U32.HI R9, RZ, R12.reuse, R9 ;  /* 0x0000000cff097219 */ /* 0x080fe40000011609 */
[----:B------:R-:W-:Y:S02]  /*39d0*/  LOP3.LUT P1, RZ, R5, R12, R4, 0xf8, !PT ;  /* 0x0000000c05ff7212 */ /* 0x000fe4000782f804 */
[C---:B------:R-:W-:Y:S02]  /*39e0*/  LOP3.LUT P0, RZ, R9.reuse, 0x1, RZ, 0xc0, !PT ;  /* 0x0000000109ff7812 */ /* 0x040fe4000780c0ff */
[----:B------:R-:W-:-:S04]  /*39f0*/  LOP3.LUT P2, RZ, R9, 0x2, RZ, 0xc0, !PT ;  /* 0x0000000209ff7812 */ /* 0x000fc8000784c0ff */
[----:B------:R-:W-:Y:S02]  /*3a00*/  PLOP3.LUT P0, PT, P0, P1, P2, 0xe0, 0x0 ;  /* 0x000000000000781c */ /* 0x000fe40000703c20 */
[----:B------:R-:W-:Y:S02]  /*3a10*/  LOP3.LUT P1, RZ, R0, 0x7fffff, RZ, 0xc0, !PT ;  /* 0x007fffff00ff7812 */ /* 0x000fe4000782c0ff */
[----:B------:R-:W-:-:S05]  /*3a20*/  SEL R3, RZ, 0x1, !P0 ;  /* 0x00000001ff037807 */ /* 0x000fca0004000000 */
[----:B------:R-:W-:-:S05]  /*3a30*/  IMAD.MOV R3, RZ, RZ, -R3 ;  /* 0x000000ffff037224 */ /* 0x000fca00078e0a03 */
[----:B------:R-:W-:Y:S02]  /*3a40*/  ISETP.GE.AND P0, PT, R3, RZ, PT ;  /* 0x000000ff0300720c */ /* 0x000fe40003f06270 */
[----:B------:R-:W-:-:S04]  /*3a50*/  IADD3 R3, PT, PT, R10, -0xfc, RZ ;  /* 0xffffff040a037810 */ /* 0x000fc80007ffe0ff */
[----:B------:R-:W-:-:S07]  /*3a60*/  SHF.R.U32.HI R3, RZ, R3, R4 ;  /* 0x00000003ff037219 */ /* 0x000fce0000011604 */
[----:B------:R-:W-:-:S04]  /*3a70*/  @!P0 IADD3 R3, PT, PT, R3, 0x1, RZ ;  /* 0x0000000103038810 */ /* 0x000fc80007ffe0ff */
[----:B------:R-:W-:-:S04]  /*3a80*/  @!P1 SHF.L.U32 R3, R3, 0x1, RZ ;  /* 0x0000000103039819 */ /* 0x000fc800000006ff */
[----:B------:R-:W-:Y:S01]  /*3a90*/  LOP3.LUT R3, R3, 0x80000000, R0, 0xf8, !PT ;  /* 0x8000000003037812 */ /* 0x000fe200078ef800 */
[----:B------:R-:W-:Y:S06]  /*3aa0*/  BRA `(.L_x_55) ;  /* 0x0000000000047947 */ /* 0x000fec0003800000 */
.L_x_56:
[----:B------:R2:W3:Y:S02]  /*3ab0*/  MUFU.RCP R3, R0 ;  /* 0x0000000000037308 */ /* 0x0004e40000001000 */
.L_x_55:
[----:B0123--:R-:W-:Y:S01]  /*3ac0*/  IMAD.MOV.U32 R0, RZ, RZ, R3 ;  /* 0x000000ffff007224 */ /* 0x00ffe200078e0003 */
[----:B------:R-:W-:-:S04]  /*3ad0*/  MOV R3, 0x0 ;  /* 0x0000000000037802 */ /* 0x000fc80000000f00 */
[----:B------:R-:W-:Y:S05]  /*3ae0*/  RET.REL.NODEC R2 `(_Z16blockdiag_kernelPKfS0_S0_Pfiii) ;  /* 0xffffffc402447950 */ /* 0x000fea0003c3ffff */
        .weak           $__internal_1_$__cuda_sm20_sqrt_rn_f32_slowpath
        .type           $__internal_1_$__cuda_sm20_sqrt_rn_f32_slowpath,@function
        .size           $__internal_1_$__cuda_sm20_sqrt_rn_f32_slowpath,($__internal_2_$__cuda_sm3x_div_rn_noftz_f32_slowpath - $__internal_1_$__cuda_sm20_sqrt_rn_f32_slowpath)
$__internal_1_$__cuda_sm20_sqrt_rn_f32_slowpath:
[----:B------:R-:W-:-:S13]  /*3af0*/  LOP3.LUT P0, RZ, R0, 0x7fffffff, RZ, 0xc0, !PT ;  /* 0x7fffffff00ff7812 */ /* 0x000fda000780c0ff */
[----:B------:R-:W-:Y:S01]  /*3b00*/  @!P0 MOV R2, R0 ;  /* 0x0000000000028202 */ /* 0x000fe20000000f00 */
[----:B------:R-:W-:Y:S06]  /*3b10*/  @!P0 BRA `(.L_x_57) ;  /* 0x0000000000448947 */ /* 0x000fec0003800000 */
[----:B------:R-:W-:-:S13]  /*3b20*/  FSETP.GEU.FTZ.AND P0, PT, R0, RZ, PT ;  /* 0x000000ff0000720b */ /* 0x000fda0003f1e000 */
[----:B------:R-:W-:Y:S01]  /*3b30*/  @!P0 MOV R2, 0x7fffffff ;  /* 0x7fffffff00028802 */ /* 0x000fe20000000f00 */
[----:B------:R-:W-:Y:S06]  /*3b40*/  @!P0 BRA `(.L_x_57) ;  /* 0x0000000000388947 */ /* 0x000fec0003800000 */
[----:B------:R-:W-:-:S13]  /*3b50*/  FSETP.GTU.FTZ.AND P0, PT, |R0|, +INF , PT ;  /* 0x7f8000000000780b */ /* 0x000fda0003f1c200 */
[----:B------:R-:W-:Y:S01]  /*3b60*/  @P0 FADD.FTZ R2, R0, 1 ;  /* 0x3f80000000020421 */ /* 0x000fe20000010000 */
[----:B------:R-:W-:Y:S06]  /*3b70*/  @P0 BRA `(.L_x_57) ;  /* 0x00000000002c0947 */ /* 0x000fec0003800000 */
[----:B------:R-:W-:-:S13]  /*3b80*/  FSETP.NEU.FTZ.AND P0, PT, |R0|, +INF , PT ;  /* 0x7f8000000000780b */ /* 0x000fda0003f1d200 */
[----:B------:R-:W-:Y:S01]  /*3b90*/  @!P0 IMAD.MOV.U32 R2, RZ, RZ, R0 ;  /* 0x000000ffff028224 */ /* 0x000fe200078e0000 */
[----:B------:R-:W-:Y:S06]  /*3ba0*/  @!P0 BRA `(.L_x_57) ;  /* 0x0000000000208947 */ /* 0x000fec0003800000 */
[----:B------:R-:W-:-:S04]  /*3bb0*/  FFMA R0, R0, 1.84467440737095516160e+19, RZ ;  /* 0x5f80000000007823 */ /* 0x000fc800000000ff */
[----:B------:R-:W0:Y:S02]  /*3bc0*/  MUFU.RSQ R3, R0 ;  /* 0x0000000000037308 */ /* 0x000e240000001400 */
[----:B0-----:R-:W-:Y:S01]  /*3bd0*/  FMUL.FTZ R5, R0, R3 ;  /* 0x0000000300057220 */ /* 0x001fe20000410000 */
[----:B------:R-:W-:-:S03]  /*3be0*/  FMUL.FTZ R3, R3, 0.5 ;  /* 0x3f00000003037820 */ /* 0x000fc60000410000 */
[----:B------:R-:W-:-:S04]  /*3bf0*/  FADD.FTZ R2, -R5, -RZ ;  /* 0x800000ff05027221 */ /* 0x000fc80000010100 */
[----:B------:R-:W-:-:S04]  /*3c00*/  FFMA R2, R5, R2, R0 ;  /* 0x0000000205027223 */ /* 0x000fc80000000000 */
[----:B------:R-:W-:-:S04]  /*3c10*/  FFMA R2, R2, R3, R5 ;  /* 0x0000000302027223 */ /* 0x000fc80000000005 */
[----:B------:R-:W-:-:S07]  /*3c20*/  FMUL.FTZ R2, R2, 2.3283064365386962891e-10 ;  /* 0x2f80000002027820 */ /* 0x000fce0000410000 */
.L_x_57:
[----:B------:R-:W-:Y:S01]  /*3c30*/  HFMA2 R3, -RZ, RZ, 0, 0 ;  /* 0x00000000ff037431 */ /* 0x000fe200000001ff */
[----:B------:R-:W-:Y:S02]  /*3c40*/  MOV R0, R2 ;  /* 0x0000000200007202 */ /* 0x000fe40000000f00 */
[----:B------:R-:W-:-:S04]  /*3c50*/  MOV R2, R4 ;  /* 0x0000000400027202 */ /* 0x000fc80000000f00 */
[----:B------:R-:W-:Y:S05]  /*3c60*/  RET.REL.NODEC R2 `(_Z16blockdiag_kernelPKfS0_S0_Pfiii) ;  /* 0xffffffc002e47950 */ /* 0x000fea0003c3ffff */
        .weak           $__internal_2_$__cuda_sm3x_div_rn_noftz_f32_slowpath
        .type           $__internal_2_$__cuda_sm3x_div_rn_noftz_f32_slowpath,@function
        .size           $__internal_2_$__cuda_sm3x_div_rn_noftz_f32_slowpath,(.L_x_135 - $__internal_2_$__cuda_sm3x_div_rn_noftz_f32_slowpath)
$__internal_2_$__cuda_sm3x_div_rn_noftz_f32_slowpath:
[----:B------:R-:W-:Y:S01]  /*3c70*/  SHF.R.U32.HI R14, RZ, 0x17, R4 ;  /* 0x00000017ff0e7819 */ /* 0x000fe20000011604 */
[----:B------:R-:W-:Y:S01]  /*3c80*/  BSSY.RECONVERGENT B1, `(.L_x_58) ;  /* 0x0000064000017945 */ /* 0x000fe20003800200 */
[----:B------:R-:W-:Y:S02]  /*3c90*/  SHF.R.U32.HI R17, RZ, 0x17, R13 ;  /* 0x00000017ff117819 */ /* 0x000fe4000001160d */
[----:B------:R-:W-:Y:S02]  /*3ca0*/  LOP3.LUT R14, R14, 0xff, RZ, 0xc0, !PT ;  /* 0x000000ff0e0e7812 */ /* 0x000fe400078ec0ff */
[----:B------:R-:W-:Y:S02]  /*3cb0*/  LOP3.LUT R17, R17, 0xff, RZ, 0xc0, !PT ;  /* 0x000000ff11117812 */ /* 0x000fe400078ec0ff */
[----:B------:R-:W-:Y:S01]  /*3cc0*/  MOV R12, R13 ;  /* 0x0000000d000c7202 */ /* 0x000fe20000000f00 */
[----:B------:R-:W-:Y:S01]  /*3cd0*/  VIADD R24, R14, 0xffffffff ;  /* 0xffffffff0e187836 */ /* 0x000fe20000000000 */
[----:B------:R-:W-:-:S02]  /*3ce0*/  IADD3 R20, PT, PT, R17, -0x1, RZ ;  /* 0xffffffff11147810 */ /* 0x000fc40007ffe0ff */
[----:B------:R-:W-:Y:S02]  /*3cf0*/  MOV R21, R4 ;  /* 0x0000000400157202 */ /* 0x000fe40000000f00 */
[----:B------:R-:W-:-:S04]  /*3d00*/  ISETP.GT.U32.AND P0, PT, R24, 0xfd, PT ;  /* 0x000000fd1800780c */ /* 0x000fc80003f04070 */
[----:B------:R-:W-:-:S13]  /*3d10*/  ISETP.GT.U32.OR P0, PT, R20, 0xfd, P0 ;  /* 0x000000fd1400780c */ /* 0x000fda0000704470 */
[----:B------:R-:W-:Y:S01]  /*3d20*/  @!P0 IMAD.MOV.U32 R16, RZ, RZ, RZ ;  /* 0x000000ffff108224 */ /* 0x000fe200078e00ff */
[----:B------:R-:W-:Y:S06]  /*3d30*/  @!P0 BRA `(.L_x_59) ;  /* 0x00000000005c8947 */ /* 0x000fec0003800000 */
[----:B------:R-:W-:Y:S02]  /*3d40*/  FSETP.GTU.FTZ.AND P2, PT, |R4|, +INF , PT ;  /* 0x7f8000000400780b */ /* 0x000fe40003f5c200 */
[----:B------:R-:W-:-:S04]  /*3d50*/  FSETP.GTU.FTZ.AND P0, PT, |R13|, +INF , PT ;  /* 0x7f8000000d00780b */ /* 0x000fc80003f1c200 */
[----:B------:R-:W-:-:S13]  /*3d60*/  PLOP3.LUT P0, PT, P0, P2, PT, 0xf8, 0x8f ;  /* 0x00000000008f781c */ /* 0x000fda0000705f70 */
[----:B------:R-:W-:Y:S05]  /*3d70*/  @P0 BRA `(.L_x_60) ;  /* 0x00000004004c0947 */ /* 0x000fea0003800000 */
[----:B------:R-:W-:-:S13]  /*3d80*/  LOP3.LUT P0, RZ, R21, 0x7fffffff, R12, 0xc8, !PT ;  /* 0x7fffffff15ff7812 */ /* 0x000fda000780c80c */
[----:B------:R-:W-:Y:S05]  /*3d90*/  @!P0 BRA `(.L_x_61) ;  /* 0x00000004003c8947 */ /* 0x000fea0003800000 */
[C---:B------:R-:W-:Y:S02]  /*3da0*/  FSETP.NEU.FTZ.AND P2, PT, |R13|.reuse, +INF , PT ;  /* 0x7f8000000d00780b */ /* 0x040fe40003f5d200 */
[----:B------:R-:W-:Y:S02]  /*3db0*/  FSETP.NEU.FTZ.AND P3, PT, |R4|, +INF , PT ;  /* 0x7f8000000400780b */ /* 0x000fe40003f7d200 */
[----:B------:R-:W-:-:S11]  /*3dc0*/  FSETP.NEU.FTZ.AND P0, PT, |R13|, +INF , PT ;  /* 0x7f8000000d00780b */ /* 0x000fd60003f1d200 */
[----:B------:R-:W-:Y:S05]  /*3dd0*/  @!P3 BRA !P2, `(.L_x_61) ;  /* 0x00000004002cb947 */ /* 0x000fea0005000000 */
[----:B------:R-:W-:-:S04]  /*3de0*/  LOP3.LUT P2, RZ, R12, 0x7fffffff, RZ, 0xc0, !PT ;  /* 0x7fffffff0cff7812 */ /* 0x000fc8000784c0ff */
[----:B------:R-:W-:-:S13]  /*3df0*/  PLOP3.LUT P2, PT, P3, P2, PT, 0x2f, 0xf2 ;  /* 0x0000000000f2781c */ /* 0x000fda0001f44577 */
[----:B------:R-:W-:Y:S05]  /*3e00*/  @P2 BRA `(.L_x_62) ;  /* 0x0000000400182947 */ /* 0x000fea0003800000 */
[----:B------:R-:W-:-:S04]  /*3e10*/  LOP3.LUT P2, RZ, R21, 0x7fffffff, RZ, 0xc0, !PT ;  /* 0x7fffffff15ff7812 */ /* 0x000fc8000784c0ff */
[----:B------:R-:W-:-:S13]  /*3e20*/  PLOP3.LUT P0, PT, P0, P2, PT, 0x2f, 0xf2 ;  /* 0x0000000000f2781c */ /* 0x000fda0000704577 */
[----:B------:R-:W-:Y:S05]  /*3e30*/  @P0 BRA `(.L_x_63) ;  /* 0x0000000400000947 */ /* 0x000fea0003800000 */
[----:B------:R-:W-:Y:S02]  /*3e40*/  ISETP.GE.AND P0, PT, R20, RZ, PT ;  /* 0x000000ff1400720c */ /* 0x000fe40003f06270 */
[----:B------:R-:W-:-:S11]  /*3e50*/  ISETP.GE.AND P2, PT, R24, RZ, PT ;  /* 0x000000ff1800720c */ /* 0x000fd60003f46270 */
[----:B------:R-:W-:Y:S01]  /*3e60*/  @P0 MOV R16, RZ ;  /* 0x000000ff00100202 */ /* 0x000fe20000000f00 */
[----:B------:R-:W-:Y:S01]  /*3e70*/  @!P0 FFMA R12, R13, 1.84467440737095516160e+19, RZ ;  /* 0x5f8000000d0c8823 */ /* 0x000fe200000000ff */
[----:B------:R-:W-:Y:S01]  /*3e80*/  @!P0 MOV R16, 0xffffffc0 ;  /* 0xffffffc000108802 */ /* 0x000fe20000000f00 */
[----:B------:R-:W-:-:S03]  /*3e90*/  @!P2 FFMA R21, R4, 1.84467440737095516160e+19, RZ ;  /* 0x5f8000000415a823 */ /* 0x000fc600000000ff */
[----:B------:R-:W-:-:S07]  /*3ea0*/  @!P2 IADD3 R16, PT, PT, R16, 0x40, RZ ;  /* 0x000000401010a810 */ /* 0x000fce0007ffe0ff */
.L_x_59:
[----:B------:R-:W-:Y:S01]  /*3eb0*/  LEA R20, R14, 0xc0800000, 0x17 ;  /* 0xc08000000e147811 */ /* 0x000fe200078eb8ff */
[----:B------:R-:W-:Y:S01]  /*3ec0*/  BSSY.RECONVERGENT B2, `(.L_x_64) ;  /* 0x0000036000027945 */ /* 0x000fe20003800200 */
[----:B------:R-:W-:-:S03]  /*3ed0*/  IADD3 R13, PT, PT, R17, -0x7f, RZ ;  /* 0xffffff81110d7810 */ /* 0x000fc60007ffe0ff */
[----:B------:R-:W-:Y:S02]  /*3ee0*/  IMAD.IADD R24, R21, 0x1, -R20 ;  /* 0x0000000115187824 */ /* 0x000fe400078e0a14 */
[----:B------:R-:W-:Y:S02]  /*3ef0*/  IMAD R12, R13, -0x800000, R12 ;  /* 0xff8000000d0c7824 */ /* 0x000fe400078e020c */
[----:B------:R-:W0:Y:S01]  /*3f00*/  MUFU.RCP R20, R24 ;  /* 0x0000001800147308 */ /* 0x000e220000001000 */
[----:B------:R-:W-:-:S04]  /*3f10*/  FADD.FTZ R21, -R24, -RZ ;  /* 0x800000ff18157221 */ /* 0x000fc80000010100 */
[----:B0-----:R-:W-:-:S04]  /*3f20*/  FFMA R17, R20, R21, 1 ;  /* 0x3f80000014117423 */ /* 0x001fc80000000015 */
[----:B------:R-:W-:-:S04]  /*3f30*/  FFMA R17, R20, R17, R20 ;  /* 0x0000001114117223 */ /* 0x000fc80000000014 */
[----:B------:R-:W-:-:S04]  /*3f40*/  FFMA R20, R12, R17, RZ ;  /* 0x000000110c147223 */ /* 0x000fc800000000ff */
[----:B------:R-:W-:-:S04]  /*3f50*/  FFMA R25, R21, R20, R12 ;  /* 0x0000001415197223 */ /* 0x000fc8000000000c */
[----:B------:R-:W-:Y:S01]  /*3f60*/  FFMA R20, R17, R25, R20 ;  /* 0x0000001911147223 */ /* 0x000fe20000000014 */
[----:B------:R-:W-:-:S03]  /*3f70*/  IADD3 R25, PT, PT, R13, 0x7f, -R14 ;  /* 0x0000007f0d197810 */ /* 0x000fc60007ffe80e */
[----:B------:R-:W-:Y:S01]  /*3f80*/  FFMA R21, R21, R20, R12 ;  /* 0x0000001415157223 */ /* 0x000fe2000000000c */
[----:B------:R-:W-:-:S03]  /*3f90*/  IADD3 R25, PT, PT, R25, R16, RZ ;  /* 0x0000001019197210 */ /* 0x000fc60007ffe0ff */
[----:B------:R-:W-:-:S05]  /*3fa0*/  FFMA R12, R17, R21, R20 ;  /* 0x00000015110c7223 */ /* 0x000fca0000000014 */
[----:B------:R-:W-:-:S04]  /*3fb0*/  SHF.R.U32.HI R13, RZ, 0x17, R12 ;  /* 0x00000017ff0d7819 */ /* 0x000fc8000001160c */
[----:B------:R-:W-:-:S04]  /*3fc0*/  LOP3.LUT R13, R13, 0xff, RZ, 0xc0, !PT ;  /* 0x000000ff0d0d7812 */ /* 0x000fc800078ec0ff */
[----:B------:R-:W-:-:S05]  /*3fd0*/  IADD3 R16, PT, PT, R13, R25, RZ ;  /* 0x000000190d107210 */ /* 0x000fca0007ffe0ff */
[----:B------:R-:W-:-:S05]  /*3fe0*/  VIADD R13, R16, 0xffffffff ;  /* 0xffffffff100d7836 */ /* 0x000fca0000000000 */
[----:B------:R-:W-:-:S13]  /*3ff0*/  ISETP.GE.U32.AND P0, PT, R13, 0xfe, PT ;  /* 0x000000fe0d00780c */ /* 0x000fda0003f06070 */
[----:B------:R-:W-:Y:S05]  /*4000*/  @!P0 BRA `(.L_x_65) ;  /* 0x0000000000808947 */ /* 0x000fea0003800000 */
[----:B------:R-:W-:-:S13]  /*4010*/  ISETP.GT.AND P0, PT, R16, 0xfe, PT ;  /* 0x000000fe1000780c */ /* 0x000fda0003f04270 */
[----:B------:R-:W-:Y:S05]  /*4020*/  @P0 BRA `(.L_x_66) ;  /* 0x00000000006c0947 */ /* 0x000fea0003800000 */
[----:B------:R-:W-:-:S13]  /*4030*/  ISETP.GE.AND P0, PT, R16, 0x1, PT ;  /* 0x000000011000780c */ /* 0x000fda0003f06270 */
[----:B------:R-:W-:Y:S05]  /*4040*/  @P0 BRA `(.L_x_67) ;  /* 0x0000000000740947 */ /* 0x000fea0003800000 */
[----:B------:R-:W-:Y:S02]  /*4050*/  ISETP.GE.AND P0, PT, R16, -0x18, PT ;  /* 0xffffffe81000780c */ /* 0x000fe40003f06270 */
[----:B------:R-:W-:-:S11]  /*4060*/  LOP3.LUT R12, R12, 0x80000000, RZ, 0xc0, !PT ;  /* 0x800000000c0c7812 */ /* 0x000fd600078ec0ff */
[----:B------:R-:W-:Y:S05]  /*4070*/  @!P0 BRA `(.L_x_67) ;  /* 0x0000000000688947 */ /* 0x000fea0003800000 */
[-CC-:B------:R-:W-:Y:S01]  /*4080*/  FFMA.RZ R13, R17, R21.reuse, R20.reuse ;  /* 0x00000015110d7223 */ /* 0x180fe2000000c014 */
[C---:B------:R-:W-:Y:S02]  /*4090*/  ISETP.NE.AND P3, PT, R16.reuse, RZ, PT ;  /* 0x000000ff1000720c */ /* 0x040fe40003f65270 */
[C---:B------:R-:W-:Y:S02]  /*40a0*/  ISETP.NE.AND P2, PT, R16.reuse, RZ, PT ;  /* 0x000000ff1000720c */ /* 0x040fe40003f45270 */
[----:B------:R-:W-:Y:S01]  /*40b0*/  LOP3.LUT R14, R13, 0x7fffff, RZ, 0xc0, !PT ;  /* 0x007fffff0d0e7812 */ /* 0x000fe200078ec0ff */
[CCC-:B------:R-:W-:Y:S01]  /*40c0*/  FFMA.RP R13, R17.reuse, R21.reuse, R20.reuse ;  /* 0x00000015110d7223 */ /* 0x1c0fe20000008014 */
[----:B------:R-:W-:Y:S01]  /*40d0*/  FFMA.RM R20, R17, R21, R20 ;  /* 0x0000001511147223 */ /* 0x000fe20000004014 */
[----:B------:R-:W-:Y:S02]  /*40e0*/  IADD3 R17, PT, PT, R16, 0x20, RZ ;  /* 0x0000002010117810 */ /* 0x000fe40007ffe0ff */
[----:B------:R-:W-:-:S02]  /*40f0*/  LOP3.LUT R14, R14, 0x800000, RZ, 0xfc, !PT ;  /* 0x008000000e0e7812 */ /* 0x000fc400078efcff */
[----:B------:R-:W-:Y:S02]  /*4100*/  IADD3 R16, PT, PT, -R16, RZ, RZ ;  /* 0x000000ff10107210 */ /* 0x000fe40007ffe1ff */
[----:B------:R-:W-:Y:S02]  /*4110*/  SHF.L.U32 R17, R14, R17, RZ ;  /* 0x000000110e117219 */ /* 0x000fe400000006ff */
[----:B------:R-:W-:Y:S02]  /*4120*/  FSETP.NEU.FTZ.AND P0, PT, R13, R20, PT ;  /* 0x000000140d00720b */ /* 0x000fe40003f1d000 */
[----:B------:R-:W-:Y:S02]  /*4130*/  SEL R13, R16, RZ, P3 ;  /* 0x000000ff100d7207 */ /* 0x000fe40001800000 */
[----:B------:R-:W-:Y:S02]  /*4140*/  ISETP.NE.AND P2, PT, R17, RZ, P2 ;  /* 0x000000ff1100720c */ /* 0x000fe40001745270 */
[----:B------:R-:W-:-:S02]  /*4150*/  SHF.R.U32.HI R13, RZ, R13, R14 ;  /* 0x0000000dff0d7219 */ /* 0x000fc4000001160e */
[----:B------:R-:W-:Y:S02]  /*4160*/  PLOP3.LUT P0, PT, P0, P2, PT, 0xf8, 0x8f ;  /* 0x00000000008f781c */ /* 0x000fe40000705f70 */
[----:B------:R-:W-:Y:S02]  /*4170*/  SHF.R.U32.HI R17, RZ, 0x1, R13 ;  /* 0x00000001ff117819 */ /* 0x000fe4000001160d */
[----:B------:R-:W-:-:S04]  /*4180*/  SEL R14, RZ, 0x1, !P0 ;  /* 0x00000001ff0e7807 */ /* 0x000fc80004000000 */
[----:B------:R-:W-:-:S04]  /*4190*/  LOP3.LUT R14, R14, 0x1, R17, 0xf8, !PT ;  /* 0x000000010e0e7812 */ /* 0x000fc800078ef811 */
[----:B------:R-:W-:-:S04]  /*41a0*/  LOP3.LUT R14, R14, R13, RZ, 0xc0, !PT ;  /* 0x0000000d0e0e7212 */ /* 0x000fc800078ec0ff */
[----:B------:R-:W-:-:S04]  /*41b0*/  IADD3 R17, PT, PT, R17, R14, RZ ;  /* 0x0000000e11117210 */ /* 0x000fc80007ffe0ff */
[----:B------:R-:W-:Y:S01]  /*41c0*/  LOP3.LUT R12, R17, R12, RZ, 0xfc, !PT ;  /* 0x0000000c110c7212 */ /* 0x000fe200078efcff */
[----:B------:R-:W-:Y:S06]  /*41d0*/  BRA `(.L_x_67) ;  /* 0x0000000000107947 */ /* 0x000fec0003800000 */
.L_x_66:
[----:B------:R-:W-:-:S04]  /*41e0*/  LOP3.LUT R12, R12, 0x80000000, RZ, 0xc0, !PT ;  /* 0x800000000c0c7812 */ /* 0x000fc800078ec0ff */
[----:B------:R-:W-:Y:S01]  /*41f0*/  LOP3.LUT R12, R12, 0x7f800000, RZ, 0xfc, !PT ;  /* 0x7f8000000c0c7812 */ /* 0x000fe200078efcff */
[----:B------:R-:W-:Y:S06]  /*4200*/  BRA `(.L_x_67) ;  /* 0x0000000000047947 */ /* 0x000fec0003800000 */
.L_x_65:
[----:B------:R-:W-:-:S07]  /*4210*/  IMAD R12, R25, 0x800000, R12 ;  /* 0x00800000190c7824 */ /* 0x000fce00078e020c */
.L_x_67:
[----:B------:R-:W-:Y:S05]  /*4220*/  BSYNC.RECONVERGENT B2 ;  /* 0x0000000000027941 */ /* 0x000fea0003800200 */
.L_x_64:
[----:B------:R-:W-:Y:S05]  /*4230*/  BRA `(.L_x_68) ;  /* 0x0000000000207947 */ /* 0x000fea0003800000 */
.L_x_63:
[----:B------:R-:W-:-:S04]  /*4240*/  LOP3.LUT R12, R21, 0x80000000, R12, 0x48, !PT ;  /* 0x80000000150c7812 */ /* 0x000fc800078e480c */
[----:B------:R-:W-:Y:S01]  /*4250*/  LOP3.LUT R12, R12, 0x7f800000, RZ, 0xfc, !PT ;  /* 0x7f8000000c0c7812 */ /* 0x000fe200078efcff */
[----:B------:R-:W-:Y:S06]  /*4260*/  BRA `(.L_x_68) ;  /* 0x0000000000147947 */ /* 0x000fec0003800000 */
.L_x_62:
[----:B------:R-:W-:Y:S01]  /*4270*/  LOP3.LUT R12, R21, 0x80000000, R12, 0x48, !PT ;  /* 0x80000000150c7812 */ /* 0x000fe200078e480c */
[----:B------:R-:W-:Y:S06]  /*4280*/  BRA `(.L_x_68) ;  /* 0x00000000000c7947 */ /* 0x000fec0003800000 */
.L_x_61:
[----:B------:R-:W0:Y:S01]  /*4290*/  MUFU.RSQ R12, -QNAN ;  /* 0xffc00000000c7908 */ /* 0x000e220000001400 */
[----:B------:R-:W-:Y:S05]  /*42a0*/  BRA `(.L_x_68) ;  /* 0x0000000000047947 */ /* 0x000fea0003800000 */
.L_x_60:
[----:B------:R-:W-:-:S07]  /*42b0*/  FADD.FTZ R12, R13, R4 ;  /* 0x000000040d0c7221 */ /* 0x000fce0000010000 */
.L_x_68:
[----:B------:R-:W-:Y:S05]  /*42c0*/  BSYNC.RECONVERGENT B1 ;  /* 0x0000000000017941 */ /* 0x000fea0003800200 */
.L_x_58:
[----:B------:R-:W-:Y:S01]  /*42d0*/  HFMA2 R13, -RZ, RZ, 0, 0 ;  /* 0x00000000ff0d7431 */ /* 0x000fe200000001ff */
[----:B0-----:R-:W-:Y:S02]  /*42e0*/  MOV R24, R12 ;  /* 0x0000000c00187202 */ /* 0x001fe40000000f00 */
[----:B------:R-:W-:-:S04]  /*42f0*/  MOV R12, R15 ;  /* 0x0000000f000c7202 */ /* 0x000fc80000000f00 */
[----:B------:R-:W-:Y:S05]  /*4300*/  RET.REL.NODEC R12 `(_Z16blockdiag_kernelPKfS0_S0_Pfiii) ;  /* 0xffffffbc0c3c7950 */ /* 0x000fea0003c3ffff */
.L_x_69:
[----:B------:R-:W-:-:S00]  /*4310*/  BRA `(.L_x_69) ;  /* 0xfffffffc00fc7947 */ /* 0x000fc0000383ffff */
[----:B------:R-:W-:-:S00]  /*4320*/  NOP ;  /* 0x0000000000007918 */ /* 0x000fc00000000000 */
        /* <DEDUP_REMOVED lines=13> */
.L_x_135:


//--------------------- .text._Z12dense_kernelPKfS0_S0_Pfii --------------------------
	.section	.text._Z12dense_kernelPKfS0_S0_Pfii,"ax",@progbits
	.align	128
        .global         _Z12dense_kernelPKfS0_S0_Pfii
        .type           _Z12dense_kernelPKfS0_S0_Pfii,@function
        .size           _Z12dense_kernelPKfS0_S0_Pfii,(.L_x_138 - _Z12dense_kernelPKfS0_S0_Pfii)
        .other          _Z12dense_kernelPKfS0_S0_Pfii,@"STO_CUDA_ENTRY STV_DEFAULT"
_Z12dense_kernelPKfS0_S0_Pfii:
.text._Z12dense_kernelPKfS0_S0_Pfii:
[----:B------:R-:W-:Y:S01]  /*0000*/  LDC R1, c[0x0][0x37c] ;  /* 0x0000df00ff017b82 */ /* 0x000fe20000000800 */
[----:B------:R-:W0:Y:S07]  /*0010*/  S2R R3, SR_TID.X ;  /* 0x0000000000037919 */ /* 0x000e2e0000002100 */
[----:B------:R-:W0:Y:S01]  /*0020*/  S2UR UR4, SR_CTAID.X ;  /* 0x00000000000479c3 */ /* 0x000e220000002500 */
[----:B------:R-:W1:Y:S07]  /*0030*/  LDCU UR5, c[0x0][0x3a0] ;  /* 0x00007400ff0577ac */ /* 0x000e6e0008000800 */
[----:B------:R-:W0:Y:S02]  /*0040*/  LDC R8, c[0x0][0x360] ;  /* 0x0000d800ff087b82 */ /* 0x000e240000000800 */
[----:B0-----:R-:W-:-:S05]  /*0050*/  IMAD R8, R8, UR4, R3 ;  /* 0x0000000408087c24 */ /* 0x001fca000f8e0203 */
[----:B-1----:R-:W-:-:S13]  /*0060*/  ISETP.GE.AND P0, PT, R8, UR5, PT ;  /* 0x0000000508007c0c */ /* 0x002fda000bf06270 */
        /* <DEDUP_REMOVED lines=8> */
[----:B-1----:R-:W-:Y:S05]  /*00f0*/  CALL.REL.NOINC `($__internal_4_$__cuda_sm20_sqrt_rn_f32_slowpath) ;  /* 0x0000003800b47944 */ /* 0x002fea0003c00000 */
[----:B------:R-:W-:Y:S05]  /*0100*/  BRA `(.L_x_71) ;  /* 0x0000000000107947 */ /* 0x000fea0003800000 */
.L_x_70:
[----:B-1----:R-:W-:Y:S01]  /*0110*/  FMUL.FTZ R5, R0, R3 ;  /* 0x0000000300057220 */ /* 0x002fe20000410000 */
[----:B------:R-:W-:-:S03]  /*0120*/  FMUL.FTZ R3, R3, 0.5 ;  /* 0x3f00000003037820 */ /* 0x000fc60000410000 */
[----:B------:R-:W-:-:S04]  /*0130*/  FFMA R0, -R5, R5, R0 ;  /* 0x0000000505007223 */ /* 0x000fc80000000100 */
[----:B------:R-:W-:-:S07]  /*0140*/  FFMA R0, R0, R3, R5 ;  /* 0x0000000300007223 */ /* 0x000fce0000000005 */
.L_x_71:
[----:B------:R-:W-:-:S05]  /*0150*/  VIADD R2, R0, 0x1800000 ;  /* 0x0180000000027836 */ /* 0x000fca0000000000 */
[----:B------:R-:W-:-:S04]  /*0160*/  LOP3.LUT R2, R2, 0x7f800000, RZ, 0xc0, !PT ;  /* 0x7f80000002027812 */ /* 0x000fc800078ec0ff */
[----:B------:R-:W-:-:S13]  /*0170*/  ISETP.GT.U32.AND P0, PT, R2, 0x1ffffff, PT ;  /* 0x01ffffff0200780c */ /* 0x000fda0003f04070 */
[----:B------:R-:W-:Y:S05]  /*0180*/  @P0 BRA `(.L_x_72) ;  /* 0x0000000000100947 */ /* 0x000fea0003800000 */
[----:B------:R-:W-:-:S07]  /*0190*/  MOV R2, 0x1b0 ;  /* 0x000001b000027802 */ /* 0x000fce0000000f00 */
[----:B------:R-:W-:Y:S05]  /*01a0*/  CALL.REL.NOINC `($__internal_3_$__cuda_sm20_rcp_rn_f32_slowpath) ;  /* 0x0000003400b87944 */ /* 0x000fea0003c00000 */
[----:B------:R-:W-:Y:S01]  /*01b0*/  MOV R3, R0 ;  /* 0x0000000000037202 */ /* 0x000fe20000000f00 */
[----:B------:R-:W-:Y:S06]  /*01c0*/  BRA `(.L_x_73) ;  /* 0x0000000000107947 */ /* 0x000fec0003800000 */
.L_x_72:
[----:B------:R-:W0:Y:S02]  /*01d0*/  MUFU.RCP R3, R0 ;  /* 0x0000000000037308 */ /* 0x000e240000001000 */
[----:B0-----:R-:W-:-:S04]  /*01e0*/  FFMA R2, R3, R0, -1 ;  /* 0xbf80000003027423 */ /* 0x001fc80000000000 */
[----:B------:R-:W-:-:S04]  /*01f0*/  FADD.FTZ R2, -R2, -RZ ;  /* 0x800000ff02027221 */ /* 0x000fc80000010100 */
[----:B------:R-:W-:-:S07]  /*0200*/  FFMA R3, R3, R2, R3 ;  /* 0x0000000203037223 */ /* 0x000fce0000000003 */
.L_x_73:
[----:B------:R-:W0:Y:S01]  /*0210*/  LDCU UR4, c[0x0][0x3a0] ;  /* 0x00007400ff0477ac */ /* 0x000e220008000800 */
[----:B------:R-:W-:Y:S01]  /*0220*/  HFMA2 R0, -RZ, RZ, -10824, -13904 ;  /* 0xf149f2caff007431 */ /* 0x000fe200000001ff */
[----:B------:R-:W1:Y:S01]  /*0230*/  LDCU.64 UR6, c[0x0][0x358] ;  /* 0x00006b00ff0677ac */ /* 0x000e620008000a00 */
[----:B0-----:R-:W-:-:S05]  /*0240*/  IMAD.U32 R12, RZ, RZ, UR4 ;  /* 0x00000004ff0c7e24 */ /* 0x001fca000f8e00ff */
[----:B------:R-:W-:-:S13]  /*0250*/  ISETP.GE.AND P0, PT, R12, 0x1, PT ;  /* 0x000000010c00780c */ /* 0x000fda0003f06270 */
[----:B-1----:R-:W-:Y:S05]  /*0260*/  @!P0 BRA `(.L_x_74) ;  /* 0x0000000c008c8947 */ /* 0x002fea0003800000 */
[----:B------:R-:W0:Y:S02]  /*0270*/  LDC R9, c[0x0][0x3a4] ;  /* 0x0000e900ff097b82 */ /* 0x000e240000000800 */
[----:B0-----:R-:W-:-:S13]  /*0280*/  ISETP.GE.AND P0, PT, R9, 0x1, PT ;  /* 0x000000010900780c */ /* 0x001fda0003f06270 */
[----:B------:R-:W-:Y:S05]  /*0290*/  @!P0 BRA `(.L_x_75) ;  /* 0x0000000800b88947 */ /* 0x000fea0003800000 */
[C---:B------:R-:W-:Y:S01]  /*02a0*/  VIADD R0, R9.reuse, 0xffffffff ;  /* 0xffffffff09007836 */ /* 0x040fe20000000000 */
[C---:B------:R-:W-:Y:S01]  /*02b0*/  LOP3.LUT R22, R9.reuse, 0xf, RZ, 0xc0, !PT ;  /* 0x0000000f09167812 */ /* 0x040fe200078ec0ff */
[----:B------:R-:W-:Y:S01]  /*02c0*/  UMOV UR4, URZ ;  /* 0x000000ff00047c82 */ /* 0x000fe20008000000 */
[C---:B------:R-:W-:Y:S02]  /*02d0*/  LOP3.LUT R24, R9.reuse, 0x7, RZ, 0xc0, !PT ;  /* 0x0000000709187812 */ /* 0x040fe400078ec0ff */
[----:B------:R-:W-:Y:S02]  /*02e0*/  ISETP.GE.U32.AND P0, PT, R0, 0xf, PT ;  /* 0x0000000f0000780c */ /* 0x000fe40003f06070 */
[C---:B------:R-:W-:Y:S02]  /*02f0*/  LOP3.LUT R2, R9.reuse, 0x7ffffff0, RZ, 0xc0, !PT ;  /* 0x7ffffff009027812 */ /* 0x040fe400078ec0ff */
[----:B------:R-:W-:Y:S02]  /*0300*/  LOP3.LUT R9, R9, 0x3, RZ, 0xc0, !PT ;  /* 0x0000000309097812 */ /* 0x000fe400078ec0ff */
[----:B------:R-:W-:-:S07]  /*0310*/  MOV R0, 0xf149f2ca ;  /* 0xf149f2ca00007802 */ /* 0x000fce0000000f00 */
.L_x_81:
[----:B------:R-:W0:Y:S01]  /*0320*/  LDCU UR8, c[0x0][0x3a4] ;  /* 0x00007480ff0877ac */ /* 0x000e220008000800 */
[----:B------:R-:W-:Y:S01]  /*0330*/  CS2R R10, SRZ ;  /* 0x00000000000a7805 */ /* 0x000fe2000001ff00 */
[----:B0-----:R-:W-:Y:S01]  /*0340*/  UIMAD UR5, UR4, UR8, URZ ;  /* 0x00000008040572a4 */ /* 0x001fe2000f8e02ff */
[----:B------:R-:W-:Y:S11]  /*0350*/  @!P0 BRA `(.L_x_76) ;  /* 0x0000000000ec8947 */ /* 0x000ff60003800000 */
[----:B------:R-:W-:-:S07]  /*0360*/  CS2R R10, SRZ ;  /* 0x00000000000a7805 */ /* 0x000fce000001ff00 */
.L_x_77:
[----:B------:R-:W0:Y:S01]  /*0370*/  LDC.64 R4, c[0x0][0x380] ;  /* 0x0000e000ff047b82 */ /* 0x000e220000000a00 */
[----:B------:R-:W-:Y:S02]  /*0380*/  IMAD R13, R8, UR8, R11 ;  /* 0x00000008080d7c24 */ /* 0x000fe4000f8e020b */
[----:B------:R-:W-:-:S05]  /*0390*/  VIADD R15, R11, UR5 ;  /* 0x000000050b0f7c36 */ /* 0x000fca0008000000 */
[----:B------:R-:W1:Y:S01]  /*03a0*/  LDC.64 R6, c[0x0][0x388] ;  /* 0x0000e200ff067b82 */ /* 0x000e620000000a00 */
[----:B0-----:R-:W-:-:S05]  /*03b0*/  IMAD.WIDE R4, R13, 0x4, R4 ;  /* 0x000000040d047825 */ /* 0x001fca00078e0204 */
[----:B------:R-:W2:Y:S01]  /*03c0*/  LDG.E.CONSTANT R13, desc[UR6][R4.64] ;  /* 0x00000006040d7981 */ /* 0x000ea2000c1e9900 */
[----:B-1----:R-:W-:-:S03]  /*03d0*/  IMAD.WIDE.U32 R6, R15, 0x4, R6 ;  /* 0x000000040f067825 */ /* 0x002fc600078e0006 */
        /* <DEDUP_REMOVED lines=9> */
[----:B------:R-:W5:Y:S04]  /*0470*/  LDG.E.CONSTANT R18, desc[UR6][R4.64+0x14] ;  /* 0x0000140604127981 */ /* 0x000f68000c1e9900 */
[----:B------:R-:W5:Y:S04]  /*0480*/  LDG.E.CONSTANT R21, desc[UR6][R6.64+0x14] ;  /* 0x0000140606157981 */ /* 0x000f68000c1e9900 */
[----:B------:R-:W5:Y:S04]  /*0490*/  LDG.E.CONSTANT R19, desc[UR6][R6.64+0x18] ;  /* 0x0000180606137981 */ /* 0x000f68000c1e9900 */
[----:B------:R-:W5:Y:S04]  /*04a0*/  LDG.E.CONSTANT R27, desc[UR6][R6.64+0x38] ;  /* 0x00003806061b7981 */ /* 0x000f68000c1e9900 */
[----:B------:R-:W5:Y:S01]  /*04b0*/  LDG.E.CONSTANT R28, desc[UR6][R6.64+0x3c] ;  /* 0x00003c06061c7981 */ /* 0x000f62000c1e9900 */
[----:B--2---:R-:W-:-:S03]  /*04c0*/  FFMA R13, R13, R16, R10 ;  /* 0x000000100d0d7223 */ /* 0x004fc6000000000a */
[----:B------:R-:W2:Y:S01]  /*04d0*/  LDG.E.CONSTANT R16, desc[UR6][R4.64+0x18] ;  /* 0x0000180604107981 */ /* 0x000ea2000c1e9900 */
[----:B---3--:R-:W-:-:S03]  /*04e0*/  FFMA R25, R26, R25, R13 ;  /* 0x000000191a197223 */ /* 0x008fc6000000000d */
[----:B------:R-:W3:Y:S04]  /*04f0*/  LDG.E.CONSTANT R10, desc[UR6][R4.64+0x1c] ;  /* 0x00001c06040a7981 */ /* 0x000ee8000c1e9900 */
        /* <DEDUP_REMOVED lines=8> */
[----:B------:R-:W5:Y:S04]  /*0580*/  LDG.E.CONSTANT R20, desc[UR6][R4.64+0x28] ;  /* 0x0000280604147981 */ /* 0x000f68000c1e9900 */
[----:B------:R-:W5:Y:S01]  /*0590*/  LDG.E.CONSTANT R23, desc[UR6][R6.64+0x28] ;  /* 0x0000280606177981 */ /* 0x000f62000c1e9900 */
[----:B------:R-:W-:-:S03]  /*05a0*/  FFMA R25, R18, R21, R25 ;  /* 0x0000001512197223 */ /* 0x000fc60000000019 */
[----:B------:R-:W5:Y:S04]  /*05b0*/  LDG.E.CONSTANT R18, desc[UR6][R4.64+0x2c] ;  /* 0x00002c0604127981 */ /* 0x000f68000c1e9900 */
[----:B------:R-:W5:Y:S04]  /*05c0*/  LDG.E.CONSTANT R21, desc[UR6][R6.64+0x2c] ;  /* 0x00002c0606157981 */ /* 0x000f68000c1e9900 */
[----:B------:R-:W5:Y:S01]  /*05d0*/  LDG.E.CONSTANT R26, desc[UR6][R6.64+0x34] ;  /* 0x00003406061a7981 */ /* 0x000f62000c1e9900 */
[----:B--2---:R-:W-:-:S03]  /*05e0*/  FFMA R25, R16, R19, R25 ;  /* 0x0000001310197223 */ /* 0x004fc60000000019 */
[----:B------:R-:W2:Y:S04]  /*05f0*/  LDG.E.CONSTANT R16, desc[UR6][R4.64+0x30] ;  /* 0x0000300604107981 */ /* 0x000ea8000c1e9900 */
[----:B------:R-:W2:Y:S01]  /*0600*/  LDG.E.CONSTANT R19, desc[UR6][R6.64+0x30] ;  /* 0x0000300606137981 */ /* 0x000ea2000c1e9900 */
[----:B---3--:R-:W-:-:S03]  /*0610*/  FFMA R29, R10, R13, R25 ;  /* 0x0000000d0a1d7223 */ /* 0x008fc60000000019 */
[----:B------:R-:W3:Y:S04]  /*0620*/  LDG.E.CONSTANT R13, desc[UR6][R4.64+0x34] ;  /* 0x00003406040d7981 */ /* 0x000ee8000c1e9900 */
[----:B------:R-:W3:Y:S04]  /*0630*/  LDG.E.CONSTANT R10, desc[UR6][R4.64+0x38] ;  /* 0x00003806040a7981 */ /* 0x000ee8000c1e9900 */
[----:B------:R-:W3:Y:S01]  /*0640*/  LDG.E.CONSTANT R25, desc[UR6][R4.64+0x3c] ;  /* 0x00003c0604197981 */ /* 0x000ee2000c1e9900 */
[----:B----4-:R-:W-:-:S04]  /*0650*/  FFMA R15, R12, R15, R29 ;  /* 0x0000000f0c0f7223 */ /* 0x010fc8000000001d */
[----:B-----5:R-:W-:Y:S01]  /*0660*/  FFMA R15, R14, R17, R15 ;  /* 0x000000110e0f7223 */ /* 0x020fe2000000000f */
[----:B------:R-:W-:-:S03]  /*0670*/  IADD3 R11, PT, PT, R11, 0x10, RZ ;  /* 0x000000100b0b7810 */ /* 0x000fc60007ffe0ff */
[----:B------:R-:W-:Y:S01]  /*0680*/  FFMA R15, R20, R23, R15 ;  /* 0x00000017140f7223 */ /* 0x000fe2000000000f */
[----:B------:R-:W-:-:S03]  /*0690*/  ISETP.NE.AND P1, PT, R11, R2, PT ;  /* 0x000000020b00720c */ /* 0x000fc60003f25270 */
[----:B------:R-:W-:-:S04]  /*06a0*/  FFMA R15, R18, R21, R15 ;  /* 0x00000015120f7223 */ /* 0x000fc8000000000f */
[----:B--2---:R-:W-:-:S04]  /*06b0*/  FFMA R16, R16, R19, R15 ;  /* 0x0000001310107223 */ /* 0x004fc8000000000f */
[----:B---3--:R-:W-:-:S04]  /*06c0*/  FFMA R13, R13, R26, R16 ;  /* 0x0000001a0d0d7223 */ /* 0x008fc80000000010 */
[----:B------:R-:W-:-:S04]  /*06d0*/  FFMA R10, R10, R27, R13 ;  /* 0x0000001b0a0a7223 */ /* 0x000fc8000000000d */
[----:B------:R-:W-:Y:S01]  /*06e0*/  FFMA R10, R25, R28, R10 ;  /* 0x0000001c190a7223 */ /* 0x000fe2000000000a */
[----:B------:R-:W-:Y:S06]  /*06f0*/  @P1 BRA `(.L_x_77) ;  /* 0xfffffffc001c1947 */ /* 0x000fec000383ffff */
[----:B------:R-:W-:-:S07]  /*0700*/  IMAD.MOV.U32 R11, RZ, RZ, R2 ;  /* 0x000000ffff0b7224 */ /* 0x000fce00078e0002 */
.L_x_76:
[----:B------:R-:W-:-:S13]  /*0710*/  ISETP.NE.AND P1, PT, R22, RZ, PT ;  /* 0x000000ff1600720c */ /* 0x000fda0003f25270 */
[----:B------:R-:W-:Y:S05]  /*0720*/  @!P1 BRA `(.L_x_78) ;  /* 0x0000000400749947 */ /* 0x000fea0003800000 */
[----:B------:R-:W-:Y:S02]  /*0730*/  IADD3 R4, PT, PT, R22, -0x1, RZ ;  /* 0xffffffff16047810 */ /* 0x000fe40007ffe0ff */
[----:B------:R-:W-:Y:S02]  /*0740*/  ISETP.NE.AND P1, PT, R24, RZ, PT ;  /* 0x000000ff1800720c */ /* 0x000fe40003f25270 */
[----:B------:R-:W-:-:S13]  /*0750*/  ISETP.GE.U32.AND P2, PT, R4, 0x7, PT ;  /* 0x000000070400780c */ /* 0x000fda0003f46070 */
[----:B------:R-:W-:Y:S05]  /*0760*/  @!P2 BRA `(.L_x_79) ;  /* 0x000000000090a947 */ /* 0x000fea0003800000 */
[----:B------:R-:W0:Y:S01]  /*0770*/  LDC.64 R12, c[0x0][0x388] ;  /* 0x0000e200ff0c7b82 */ /* 0x000e220000000a00 */
[C---:B------:R-:W-:Y:S01]  /*0780*/  IADD3 R14, P2, PT, R11.reuse, UR5, RZ ;  /* 0x000000050b0e7c10 */ /* 0x040fe2000ff5e0ff */
[----:B------:R-:W-:Y:S02]  /*0790*/  VIADD R17, R11, UR5 ;  /* 0x000000050b117c36 */ /* 0x000fe40008000000 */
[----:B------:R-:W-:Y:S01]  /*07a0*/  IMAD R15, R8, UR8, R11 ;  /* 0x00000008080f7c24 */ /* 0x000fe2000f8e020b */
[----:B------:R-:W-:-:S03]  /*07b0*/  IADD3.X R16, PT, PT, RZ, RZ, RZ, P2, !PT ;  /* 0x000000ffff107210 */ /* 0x000fc600017fe4ff */
[----:B------:R-:W1:Y:S08]  /*07c0*/  LDC.64 R4, c[0x0][0x388] ;  /* 0x0000e200ff047b82 */ /* 0x000e700000000a00 */
[----:B------:R-:W2:Y:S01]  /*07d0*/  LDC.64 R6, c[0x0][0x380] ;  /* 0x0000e000ff067b82 */ /* 0x000ea20000000a00 */
[----:B0-----:R-:W-:-:S05]  /*07e0*/  IMAD.WIDE.U32 R12, R17, 0x4, R12 ;  /* 0x00000004110c7825 */ /* 0x001fca00078e000c */
[----:B------:R-:W3:Y:S01]  /*07f0*/  LDG.E.CONSTANT R29, desc[UR6][R12.64] ;  /* 0x000000060c1d7981 */ /* 0x000ee2000c1e9900 */
[----:B-1----:R-:W-:-:S04]  /*0800*/  LEA R4, P2, R14, R4, 0x2 ;  /* 0x000000040e047211 */ /* 0x002fc800078410ff */
[----:B------:R-:W-:Y:S01]  /*0810*/  LEA.HI.X R5, R14, R5, R16, 0x2, P2 ;  /* 0x000000050e057211 */ /* 0x000fe200010f1410 */
[----:B--2---:R-:W-:-:S04]  /*0820*/  IMAD.WIDE R6, R15, 0x4, R6 ;  /* 0x000000040f067825 */ /* 0x004fc800078e0206 */
[----:B------:R-:W2:Y:S04]  /*0830*/  LDG.E.CONSTANT R26, desc[UR6][R4.64+0x4] ;  /* 0x00000406041a7981 */ /* 0x000ea8000c1e9900 */
[----:B------:R-:W3:Y:S04]  /*0840*/  LDG.E.CONSTANT R27, desc[UR6][R6.64] ;  /* 0x00000006061b7981 */ /* 0x000ee8000c1e9900 */
[----:B------:R-:W2:Y:S04]  /*0850*/  LDG.E.CONSTANT R21, desc[UR6][R6.64+0x4] ;  /* 0x0000040606157981 */ /* 0x000ea8000c1e9900 */
        /* <DEDUP_REMOVED lines=12> */
[----:B------:R-:W-:-:S02]  /*0920*/  VIADD R11, R11, 0x8 ;  /* 0x000000080b0b7836 */ /* 0x000fc40000000000 */
[----:B---3--:R-:W-:-:S04]  /*0930*/  FFMA R10, R27, R29, R10 ;  /* 0x0000001d1b0a7223 */ /* 0x008fc8000000000a */
[----:B--2---:R-:W-:-:S04]  /*0940*/  FFMA R10, R21, R26, R10 ;  /* 0x0000001a150a7223 */ /* 0x004fc8000000000a */
[----:B----4-:R-:W-:-:S04]  /*0950*/  FFMA R10, R19, R20, R10 ;  /* 0x00000014130a7223 */ /* 0x010fc8000000000a */
[----:B-----5:R-:W-:-:S04]  /*0960*/  FFMA R10, R17, R18, R10 ;  /* 0x00000012110a7223 */ /* 0x020fc8000000000a */
[----:B------:R-:W-:-:S04]  /*0970*/  FFMA R15, R15, R16, R10 ;  /* 0x000000100f0f7223 */ /* 0x000fc8000000000a */
[----:B------:R-:W-:-:S04]  /*0980*/  FFMA R15, R14, R25, R15 ;  /* 0x000000190e0f7223 */ /* 0x000fc8000000000f */
[----:B------:R-:W-:-:S04]  /*0990*/  FFMA R12, R12, R23, R15 ;  /* 0x000000170c0c7223 */ /* 0x000fc8000000000f */
[----:B------:R-:W-:-:S07]  /*09a0*/  FFMA R10, R13, R28, R12 ;  /* 0x0000001c0d0a7223 */ /* 0x000fce000000000c */
.L_x_79:
[----:B------:R-:W-:Y:S05]  /*09b0*/  @!P1 BRA `(.L_x_78) ;  /* 0x0000000000d09947 */ /* 0x000fea0003800000 */
[----:B------:R-:W-:Y:S02]  /*09c0*/  IADD3 R4, PT, PT, R24, -0x1, RZ ;  /* 0xffffffff18047810 */ /* 0x000fe40007ffe0ff */
[----:B------:R-:W-:Y:S02]  /*09d0*/  ISETP.NE.AND P1, PT, R9, RZ, PT ;  /* 0x000000ff0900720c */ /* 0x000fe40003f25270 */
[----:B------:R-:W-:-:S13]  /*09e0*/  ISETP.GE.U32.AND P2, PT, R4, 0x3, PT ;  /* 0x000000030400780c */ /* 0x000fda0003f46070 */
[----:B------:R-:W-:Y:S05]  /*09f0*/  @!P2 BRA `(.L_x_80) ;  /* 0x000000000060a947 */ /* 0x000fea0003800000 */
[----:B------:R-:W0:Y:S01]  /*0a00*/  LDC.64 R12, c[0x0][0x388] ;  /* 0x0000e200ff0c7b82 */ /* 0x000e220000000a00 */
[C---:B------:R-:W-:Y:S01]  /*0a10*/  VIADD R17, R11.reuse, UR5 ;  /* 0x000000050b117c36 */ /* 0x040fe20008000000 */
[----:B------:R-:W-:Y:S01]  /*0a20*/  IADD3 R14, P2, PT, R11, UR5, RZ ;  /* 0x000000050b0e7c10 */ /* 0x000fe2000ff5e0ff */
[----:B------:R-:W-:-:S03]  /*0a30*/  IMAD R15, R8, UR8, R11 ;  /* 0x00000008080f7c24 */ /* 0x000fc6000f8e020b */
[----:B------:R-:W-:Y:S02]  /*0a40*/  IADD3.X R16, PT, PT, RZ, RZ, RZ, P2, !PT ;  /* 0x000000ffff107210 */ /* 0x000fe400017fe4ff */
[----:B------:R-:W1:Y:S08]  /*0a50*/  LDC.64 R4, c[0x0][0x388] ;  /* 0x0000e200ff047b82 */ /* 0x000e700000000a00 */
[----:B------:R-:W2:Y:S01]  /*0a60*/  LDC.64 R6, c[0x0][0x380] ;  /* 0x0000e000ff067b82 */ /* 0x000ea20000000a00 */
[----:B0-----:R-:W-:-:S06]  /*0a70*/  IMAD.WIDE.U32 R12, R17, 0x4, R12 ;  /* 0x00000004110c7825 */ /* 0x001fcc00078e000c */
        /* <DEDUP_REMOVED lines=10> */
[----:B------:R-:W5:Y:S01]  /*0b20*/  LDG.E.CONSTANT R20, desc[UR6][R4.64+0xc] ;  /* 0x00000c0604147981 */ /* 0x000f62000c1e9900 */
[----:B------:R-:W-:-:S02]  /*0b30*/  VIADD R11, R11, 0x4 ;  /* 0x000000040b0b7836 */ /* 0x000fc40000000000 */
[----:B---3--:R-:W-:-:S04]  /*0b40*/  FFMA R15, R15, R12, R10 ;  /* 0x0000000c0f0f7223 */ /* 0x008fc8000000000a */
[----:B--2---:R-:W-:-:S04]  /*0b50*/  FFMA R14, R14, R16, R15 ;  /* 0x000000100e0e7223 */ /* 0x004fc8000000000f */
[----:B----4-:R-:W-:-:S04]  /*0b60*/  FFMA R14, R17, R18, R14 ;  /* 0x00000012110e7223 */ /* 0x010fc8000000000e */
[----:B-----5:R-:W-:-:S07]  /*0b70*/  FFMA R10, R19, R20, R14 ;  /* 0x00000014130a7223 */ /* 0x020fce000000000e */
.L_x_80:
[----:B------:R-:W-:Y:S05]  /*0b80*/  @!P1 BRA `(.L_x_78) ;  /* 0x00000000005c9947 */ /* 0x000fea0003800000 */
[----:B------:R-:W0:Y:S01]  /*0b90*/  LDC.64 R6, c[0x0][0x388] ;  /* 0x0000e200ff067b82 */ /* 0x000e220000000a00 */
[----:B------:R-:W-:Y:S01]  /*0ba0*/  IADD3 R15, PT, PT, R11, UR5, RZ ;  /* 0x000000050b0f7c10 */ /* 0x000fe2000fffe0ff */
[----:B------:R-:W-:-:S06]  /*0bb0*/  IMAD R13, R8, UR8, R11 ;  /* 0x00000008080d7c24 */ /* 0x000fcc000f8e020b */
[----:B------:R-:W1:Y:S01]  /*0bc0*/  LDC.64 R4, c[0x0][0x380] ;  /* 0x0000e000ff047b82 */ /* 0x000e620000000a00 */
[----:B0-----:R-:W-:-:S06]  /*0bd0*/  IMAD.WIDE.U32 R6, R15, 0x4, R6 ;  /* 0x000000040f067825 */ /* 0x001fcc00078e0006 */
[----:B------:R-:W2:Y:S01]  /*0be0*/  LDG.E.CONSTANT R6, desc[UR6][R6.64] ;  /* 0x0000000606067981 */ /* 0x000ea2000c1e9900 */
[----:B-1----:R-:W-:-:S05]  /*0bf0*/  IMAD.WIDE R4, R13, 0x4, R4 ;  /* 0x000000040d047825 */ /* 0x002fca00078e0204 */
[----:B------:R-:W2:Y:S01]  /*0c00*/  LDG.E.CONSTANT R13, desc[UR6][R4.64] ;  /* 0x00000006040d7981 */ /* 0x000ea2000c1e9900 */
[----:B------:R-:W-:Y:S01]  /*0c10*/  ISETP.NE.AND P1, PT, R9, 0x1, PT ;  /* 0x000000010900780c */ /* 0x000fe20003f25270 */
[----:B--2---:R-:W-:-:S12]  /*0c20*/  FFMA R10, R13, R6, R10 ;  /* 0x000000060d0a7223 */ /* 0x004fd8000000000a */
[----:B------:R-:W-:Y:S05]  /*0c30*/  @!P1 BRA `(.L_x_78) ;  /* 0x0000000000309947 */ /* 0x000fea0003800000 */
[----:B------:R-:W0:Y:S01]  /*0c40*/  LDC.64 R14, c[0x0][0x388] ;  /* 0x0000e200ff0e7b82 */ /* 0x000e220000000a00 */
[----:B------:R-:W-:Y:S02]  /*0c50*/  IADD3 R7, P2, PT, R11, UR5, RZ ;  /* 0x000000050b077c10 */ /* 0x000fe4000ff5e0ff */
[----:B------:R-:W-:Y:S01]  /*0c60*/  ISETP.NE.AND P1, PT, R9, 0x2, PT ;  /* 0x000000020900780c */ /* 0x000fe20003f25270 */
[----:B------:R-:W2:Y:S02]  /*0c70*/  LDG.E.CONSTANT R11, desc[UR6][R4.64+0x4] ;  /* 0x00000406040b7981 */ /* 0x000ea4000c1e9900 */
[----:B------:R-:W-:-:S10]  /*0c80*/  IMAD.X R12, RZ, RZ, RZ, P2 ;  /* 0x000000ffff0c7224 */ /* 0x000fd400010e06ff */
[----:B------:R-:W3:Y:S01]  /*0c90*/  @P1 LDG.E.CONSTANT R13, desc[UR6][R4.64+0x8] ;  /* 0x00000806040d1981 */ /* 0x000ee2000c1e9900 */
[----:B0-----:R-:W-:-:S04]  /*0ca0*/  LEA R6, P2, R7, R14, 0x2 ;  /* 0x0000000e07067211 */ /* 0x001fc800078410ff */
[----:B------:R-:W-:-:S05]  /*0cb0*/  LEA.HI.X R7, R7, R15, R12, 0x2, P2 ;  /* 0x0000000f07077211 */ /* 0x000fca00010f140c */
[----:B------:R-:W2:Y:S04]  /*0cc0*/  LDG.E.CONSTANT R12, desc[UR6][R6.64+0x4] ;  /* 0x00000406060c7981 */ /* 0x000ea8000c1e9900 */
[----:B------:R-:W3:Y:S01]  /*0cd0*/  @P1 LDG.E.CONSTANT R14, desc[UR6][R6.64+0x8] ;  /* 0x00000806060e1981 */ /* 0x000ee2000c1e9900 */
[----:B--2---:R-:W-:-:S04]  /*0ce0*/  FFMA R10, R11, R12, R10 ;  /* 0x0000000c0b0a7223 */ /* 0x004fc8000000000a */
[----:B---3--:R-:W-:-:S07]  /*0cf0*/  @P1 FFMA R10, R13, R14, R10 ;  /* 0x0000000e0d0a1223 */ /* 0x008fce000000000a */
.L_x_78:
[----:B------:R-:W0:Y:S01]  /*0d00*/  LDC R12, c[0x0][0x3a0] ;  /* 0x0000e800ff0c7b82 */ /* 0x000e220000000800 */
[----:B------:R-:W-:Y:S01]  /*0d10*/  UIADD3 UR4, UPT, UPT, UR4, 0x1, URZ ;  /* 0x0000000104047890 */ /* 0x000fe2000fffe0ff */
[----:B------:R-:W-:-:S05]  /*0d20*/  FMUL R5, R10, R3 ;  /* 0x000000030a057220 */ /* 0x000fca0000400000 */
[----:B------:R-:W-:-:S04]  /*0d30*/  FSETP.GT.AND P1, PT, R5, R0, PT ;  /* 0x000000000500720b */ /* 0x000fc80003f24000 */
[----:B------:R-:W-:Y:S02]  /*0d40*/  FSEL R0, R5, R0, P1 ;  /* 0x0000000005007208 */ /* 0x000fe40000800000 */
[----:B0-----:R-:W-:-:S13]  /*0d50*/  ISETP.NE.AND P2, PT, R12, UR4, PT ;  /* 0x000000040c007c0c */ /* 0x001fda000bf45270 */
[----:B------:R-:W-:Y:S05]  /*0d60*/  @!P2 BRA `(.L_x_74) ;  /* 0x0000000000cca947 */ /* 0x000fea0003800000 */
[----:B------:R-:W-:Y:S05]  /*0d70*/  BRA `(.L_x_81) ;  /* 0xfffffff400687947 */ /* 0x000fea000383ffff */
.L_x_75:
[C---:B------:R-:W-:Y:S01]  /*0d80*/  ISETP.GE.U32.AND P0, PT, R12.reuse, 0x4, PT ;  /* 0x000000040c00780c */ /* 0x040fe20003f06070 */
[----:B------:R-:W-:Y:S02]  /*0d90*/  HFMA2 R0, -RZ, RZ, -10824, -13904 ;  /* 0xf149f2caff007431 */ /* 0x000fe400000001ff */
[----:B------:R-:W-:Y:S01]  /*0da0*/  FMUL R7, RZ, R3 ;  /* 0x00000003ff077220 */ /* 0x000fe20000400000 */
[----:B------:R-:W-:-:S09]  /*0db0*/  LOP3.LUT R6, R12, 0x3, RZ, 0xc0, !PT ;  /* 0x000000030c067812 */ /* 0x000fd200078ec0ff */
[----:B------:R-:W-:Y:S05]  /*0dc0*/  @!P0 BRA `(.L_x_82) ;  /* 0x0000000000948947 */ /* 0x000fea0003800000 */
[----:B------:R-:W-:Y:S01]  /*0dd0*/  LOP3.LUT R2, R12, 0x7ffffffc, RZ, 0xc0, !PT ;  /* 0x7ffffffc0c027812 */ /* 0x000fe200078ec0ff */
[----:B------:R-:W-:Y:S01]  /*0de0*/  IMAD.MOV.U32 R5, RZ, RZ, RZ ;  /* 0x000000ffff057224 */ /* 0x000fe200078e00ff */
[----:B------:R-:W-:Y:S02]  /*0df0*/  MOV R0, 0xf149f2ca ;  /* 0xf149f2ca00007802 */ /* 0x000fe40000000f00 */
[----:B------:R-:W-:-:S13]  /*0e00*/  ISETP.GT.AND P0, PT, R2, RZ, PT ;  /* 0x000000ff0200720c */ /* 0x000fda0003f04270 */
[----:B------:R-:W-:Y:S05]  /*0e10*/  @!P0 BRA `(.L_x_83) ;  /* 0x00000000006c8947 */ /* 0x000fea0003800000 */
[----:B------:R-:W-:Y:S01]  /*0e20*/  IMAD.IADD R4, R2, 0x1, -R5 ;  /* 0x0000000102047824 */ /* 0x000fe200078e0a05 */
[----:B------:R-:W-:-:S04]  /*0e30*/  PLOP3.LUT P0, PT, PT, PT, PT, 0x80, 0x8 ;  /* 0x000000000008781c */ /* 0x000fc80003f0f070 */
[----:B------:R-:W-:-:S13]  /*0e40*/  ISETP.GT.AND P1, PT, R4, 0xc, PT ;  /* 0x0000000c0400780c */ /* 0x000fda0003f24270 */
[----:B------:R-:W-:Y:S05]  /*0e50*/  @!P1 BRA `(.L_x_84) ;  /* 0x0000000000349947 */ /* 0x000fea0003800000 */
[----:B------:R-:W-:Y:S02]  /*0e60*/  PLOP3.LUT P0, PT, PT, PT, PT, 0x8, 0x80 ;  /* 0x000000000080781c */ /* 0x000fe40003f0e170 */
[----:B------:R-:W-:-:S11]  /*0e70*/  IADD3 R4, PT, PT, R2, -0xc, RZ ;  /* 0xfffffff402047810 */ /* 0x000fd60007ffe0ff */
.L_x_85:
[----:B------:R-:W-:Y:S01]  /*0e80*/  FSETP.GT.AND P1, PT, R7, R0, PT ;  /* 0x000000000700720b */ /* 0x000fe20003f24000 */
[----:B------:R-:W-:-:S03]  /*0e90*/  VIADD R5, R5, 0x10 ;  /* 0x0000001005057836 */ /* 0x000fc60000000000 */
[----:B------:R-:W-:Y:S02]  /*0ea0*/  FSEL R0, R7, R0, P1 ;  /* 0x0000000007007208 */ /* 0x000fe40000800000 */
        /* <DEDUP_REMOVED lines=8> */
.L_x_84:
[----:B------:R-:W-:-:S04]  /*0f30*/  IADD3 R4, PT, PT, R2, -R5, RZ ;  /* 0x8000000502047210 */ /* 0x000fc80007ffe0ff */
[----:B------:R-:W-:-:S13]  /*0f40*/  ISETP.GT.AND P1, PT, R4, 0x4, PT ;  /* 0x000000040400780c */ /* 0x000fda0003f24270 */
[----:B------:R-:W-:Y:S01]  /*0f50*/  @P1 VIADD R5, R5, 0x8 ;  /* 0x0000000805051836 */ /* 0x000fe20000000000 */
[----:B------:R-:W-:Y:S02]  /*0f60*/  @P1 PLOP3.LUT P0, PT, PT, PT, PT, 0x8, 0x80 ;  /* 0x000000000080181c */ /* 0x000fe40003f0e170 */
[----:B------:R-:W-:Y:S02]  /*0f70*/  @P1 FSETP.GT.AND P2, PT, R7, R0, PT ;  /* 0x000000000700120b */ /* 0x000fe40003f44000 */
[----:B------:R-:W-:Y:S02]  /*0f80*/  ISETP.NE.OR P0, PT, R5, R2, P0 ;  /* 0x000000020500720c */ /* 0x000fe40000705670 */
[----:B------:R-:W-:-:S04]  /*0f90*/  @P1 FSEL R4, R7, R0, P2 ;  /* 0x0000000007041208 */ /* 0x000fc80001000000 */
[----:B------:R-:W-:-:S04]  /*0fa0*/  @P1 FSETP.GT.AND P2, PT, R7, R4, PT ;  /* 0x000000040700120b */ /* 0x000fc80003f44000 */
[----:B------:R-:W-:-:S03]  /*0fb0*/  @P1 FSEL R0, R7, R4, P2 ;  /* 0x0000000407001208 */ /* 0x000fc60001000000 */
[----:B------:R-:W-:Y:S06]  /*0fc0*/  @!P0 BRA `(.L_x_82) ;  /* 0x0000000000148947 */ /* 0x000fec0003800000 */
.L_x_83:
[----:B------:R-:W-:Y:S02]  /*0fd0*/  IADD3 R5, PT, PT, R5, 0x4, RZ ;  /* 0x0000000405057810 */ /* 0x000fe40007ffe0ff */
[----:B------:R-:W-:Y:S02]  /*0fe0*/  FSETP.GT.AND P1, PT, R7, R0, PT ;  /* 0x000000000700720b */ /* 0x000fe40003f24000 */
[----:B------:R-:W-:Y:S02]  /*0ff0*/  ISETP.NE.AND P0, PT, R5, R2, PT ;  /* 0x000000020500720c */ /* 0x000fe40003f05270 */
[----:B------:R-:W-:-:S11]  /*1000*/  FSEL R0, R7, R0, P1 ;  /* 0x0000000007007208 */ /* 0x000fd60000800000 */
[----:B------:R-:W-:Y:S05]  /*1010*/  @P0 BRA `(.L_x_83) ;  /* 0xfffffffc00ec0947 */ /* 0x000fea000383ffff */
.L_x_82:
[----:B------:R-:W-:-:S13]  /*1020*/  ISETP.NE.AND P0, PT, R6, RZ, PT ;  /* 0x000000ff0600720c */ /* 0x000fda0003f05270 */
[----:B------:R-:W-:Y:S05]  /*1030*/  @!P0 BRA `(.L_x_74) ;  /* 0x0000000000188947 */ /* 0x000fea0003800000 */
[----:B------:R-:W-:-:S05]  /*1040*/  UMOV UR4, URZ ;  /* 0x000000ff00047c82 */ /* 0x000fca0008000000 */
.L_x_86:
[----:B------:R-:W-:Y:S01]  /*1050*/  UIADD3 UR4, UPT, UPT, UR4, 0x1, URZ ;  /* 0x0000000104047890 */ /* 0x000fe2000fffe0ff */
[----:B------:R-:W-:-:S04]  /*1060*/  FSETP.GT.AND P1, PT, R7, R0, PT ;  /* 0x000000000700720b */ /* 0x000fc80003f24000 */
[----:B------:R-:W-:Y:S02]  /*1070*/  FSEL R0, R7, R0, P1 ;  /* 0x0000000007007208 */ /* 0x000fe40000800000 */
[----:B------:R-:W-:-:S13]  /*1080*/  ISETP.NE.AND P0, PT, R6, UR4, PT ;  /* 0x0000000406007c0c */ /* 0x000fda000bf05270 */
[----:B------:R-:W-:Y:S05]  /*1090*/  @P0 BRA `(.L_x_86) ;  /* 0xfffffffc00ec0947 */ /* 0x000fea000383ffff */
.L_x_74:
[----:B------:R-:W-:Y:S01]  /*10a0*/  ISETP.GE.AND P0, PT, R12, 0x1, PT ;  /* 0x000000010c00780c */ /* 0x000fe20003f06270 */
[----:B------:R-:W-:-:S12]  /*10b0*/  IMAD.MOV.U32 R2, RZ, RZ, RZ ;  /* 0x000000ffff027224 */ /* 0x000fd800078e00ff */
[----:B------:R-:W-:Y:S05]  /*10c0*/  @!P0 BRA `(.L_x_87) ;  /* 0x00000010001c8947 */ /* 0x000fea0003800000 */
[----:B------:R-:W0:Y:S02]  /*10d0*/  LDC R10, c[0x0][0x3a4] ;  /* 0x0000e900ff0a7b82 */ /* 0x000e240000000800 */
[----:B0-----:R-:W-:-:S13]  /*10e0*/  ISETP.GE.AND P0, PT, R10, 0x1, PT ;  /* 0x000000010a00780c */ /* 0x001fda0003f06270 */
[----:B------:R-:W-:Y:S05]  /*10f0*/  @!P0 BRA `(.L_x_88) ;  /* 0x0000000800e08947 */ /* 0x000fea0003800000 */
[----:B------:R-:W-:Y:S01]  /*1100*/  HFMA2 R2, -RZ, RZ, 0, 0 ;  /* 0x00000000ff027431 */ /* 0x000fe200000001ff */
[C---:B------:R-:W-:Y:S01]  /*1110*/  LOP3.LUT R21, R10.reuse, 0xf, RZ, 0xc0, !PT ;  /* 0x0000000f0a157812 */ /* 0x040fe200078ec0ff */
[----:B------:R-:W-:Y:S01]  /*1120*/  UMOV UR4, URZ ;  /* 0x000000ff00047c82 */ /* 0x000fe20008000000 */
[C---:B------:R-:W-:Y:S02]  /*1130*/  LOP3.LUT R23, R10.reuse, 0x7, RZ, 0xc0, !PT ;  /* 0x000000070a177812 */ /* 0x040fe400078ec0ff */
[C---:B------:R-:W-:Y:S02]  /*1140*/  LOP3.LUT R9, R10.reuse, 0x7ffffff0, RZ, 0xc0, !PT ;  /* 0x7ffffff00a097812 */ /* 0x040fe400078ec0ff */
[----:B------:R-:W-:-:S07]  /*1150*/  LOP3.LUT R10, R10, 0x3, RZ, 0xc0, !PT ;  /* 0x000000030a0a7812 */ /* 0x000fce00078ec0ff */
.L_x_94:
[----:B------:R-:W0:Y:S01]  /*1160*/  LDCU UR8, c[0x0][0x3a4] ;  /* 0x00007480ff0877ac */ /* 0x000e220008000800 */
[----:B------:R-:W-:Y:S01]  /*1170*/  IMAD.MOV.U32 R11, RZ, RZ, RZ ;  /* 0x000000ffff0b7224 */ /* 0x000fe200078e00ff */
[----:B------:R-:W-:Y:S01]  /*1180*/  MOV R13, RZ ;  /* 0x000000ff000d7202 */ /* 0x000fe20000000f00 */
[----:B0-----:R-:W-:Y:S02]  /*1190*/  UIADD3 UR9, UPT, UPT, UR8, -0x1, URZ ;  /* 0xffffffff08097890 */ /* 0x001fe4000fffe0ff */
[----:B------:R-:W-:Y:S02]  /*11a0*/  UIMAD UR5, UR4, UR8, URZ ;  /* 0x00000008040572a4 */ /* 0x000fe4000f8e02ff */
[----:B------:R-:W-:-:S09]  /*11b0*/  UISETP.GE.U32.AND UP0, UPT, UR9, 0xf, UPT ;  /* 0x0000000f0900788c */ /* 0x000fd2000bf06070 */
[----:B------:R-:W-:Y:S05]  /*11c0*/  BRA.U !UP0, `(.L_x_89) ;  /* 0x0000000108f07547 */ /* 0x000fea000b800000 */
[----:B------:R-:W-:Y:S02]  /*11d0*/  HFMA2 R12, -RZ, RZ, 0, 0 ;  /* 0x00000000ff0c7431 */ /* 0x000fe400000001ff */
[----:B------:R-:W-:-:S07]  /*11e0*/  IMAD.MOV.U32 R11, RZ, RZ, RZ ;  /* 0x000000ffff0b7224 */ /* 0x000fce00078e00ff */
.L_x_90:
        /* <DEDUP_REMOVED lines=26> */
[----:B------:R-:W4:Y:S04]  /*1390*/  LDG.E.CONSTANT R14, desc[UR6][R4.64+0x1c] ;  /* 0x00001c06040e7981 */ /* 0x000f28000c1e9900 */
[----:B------:R-:W2:Y:S01]  /*13a0*/  LDG.E.CONSTANT R13, desc[UR6][R6.64+0x20] ;  /* 0x00002006060d7981 */ /* 0x000ea2000c1e9900 */
[----:B-----5:R-:W-:-:S03]  /*13b0*/  FFMA R20, R17, R20, R26 ;  /* 0x0000001411147223 */ /* 0x020fc6000000001a */
        /* <DEDUP_REMOVED lines=17> */
[----:B------:R-:W2:Y:S01]  /*14d0*/  LDG.E.CONSTANT R16, desc[UR6][R4.64+0x38] ;  /* 0x0000380604107981 */ /* 0x000ea2000c1e9900 */
[----:B-----5:R-:W-:Y:S01]  /*14e0*/  FFMA R20, R17, R20, R28 ;  /* 0x0000001411147223 */ /* 0x020fe2000000001c */
[----:B------:R-:W-:-:S03]  /*14f0*/  IADD3 R12, PT, PT, R12, 0x10, RZ ;  /* 0x000000100c0c7810 */ /* 0x000fc60007ffe0ff */
[----:B------:R-:W-:Y:S01]  /*1500*/  FFMA R20, R19, R22, R20 ;  /* 0x0000001613147223 */ /* 0x000fe20000000014 */
[----:B------:R-:W-:-:S03]  /*1510*/  ISETP.NE.AND P0, PT, R12, R9, PT ;  /* 0x000000090c00720c */ /* 0x000fc60003f05270 */
[----:B---3--:R-:W-:-:S04]  /*1520*/  FFMA R18, R15, R18, R20 ;  /* 0x000000120f127223 */ /* 0x008fc80000000014 */
[----:B----4-:R-:W-:-:S04]  /*1530*/  FFMA R11, R11, R14, R18 ;  /* 0x0000000e0b0b7223 */ /* 0x010fc80000000012 */
[----:B--2---:R-:W-:-:S04]  /*1540*/  FFMA R24, R24, R25, R11 ;  /* 0x0000001918187223 */ /* 0x004fc8000000000b */
[----:B------:R-:W-:-:S04]  /*1550*/  FFMA R13, R13, R16, R24 ;  /* 0x000000100d0d7223 */ /* 0x000fc80000000018 */
[----:B------:R-:W-:Y:S01]  /*1560*/  FFMA R11, R26, R27, R13 ;  /* 0x0000001b1a0b7223 */ /* 0x000fe2000000000d */
[----:B------:R-:W-:Y:S06]  /*1570*/  @P0 BRA `(.L_x_90) ;  /* 0xfffffffc001c0947 */ /* 0x000fec000383ffff */
[----:B------:R-:W-:-:S07]  /*1580*/  IMAD.MOV.U32 R13, RZ, RZ, R9 ;  /* 0x000000ffff0d7224 */ /* 0x000fce00078e0009 */
.L_x_89:
[----:B------:R-:W-:-:S13]  /*1590*/  ISETP.NE.AND P0, PT, R21, RZ, PT ;  /* 0x000000ff1500720c */ /* 0x000fda0003f05270 */
[----:B------:R-:W-:Y:S05]  /*15a0*/  @!P0 BRA `(.L_x_91) ;  /* 0x0000000400748947 */ /* 0x000fea0003800000 */
[----:B------:R-:W-:Y:S02]  /*15b0*/  IADD3 R4, PT, PT, R21, -0x1, RZ ;  /* 0xffffffff15047810 */ /* 0x000fe40007ffe0ff */
[----:B------:R-:W-:Y:S02]  /*15c0*/  ISETP.NE.AND P1, PT, R23, RZ, PT ;  /* 0x000000ff1700720c */ /* 0x000fe40003f25270 */
[----:B------:R-:W-:-:S13]  /*15d0*/  ISETP.GE.U32.AND P0, PT, R4, 0x7, PT ;  /* 0x000000070400780c */ /* 0x000fda0003f06070 */
[----:B------:R-:W-:Y:S05]  /*15e0*/  @!P0 BRA `(.L_x_92) ;  /* 0x0000000000908947 */ /* 0x000fea0003800000 */
[----:B------:R-:W0:Y:S01]  /*15f0*/  LDC.64 R18, c[0x0][0x388] ;  /* 0x0000e200ff127b82 */ /* 0x000e220000000a00 */
[----:B------:R-:W-:Y:S02]  /*1600*/  VIADD R15, R13, UR5 ;  /* 0x000000050d0f7c36 */ /* 0x000fe40008000000 */
[----:B------:R-:W-:-:S05]  /*1610*/  IMAD R7, R8, UR8, R13 ;  /* 0x0000000808077c24 */ /* 0x000fca000f8e020d */
[----:B------:R-:W1:Y:S01]  /*1620*/  LDC.64 R4, c[0x0][0x380] ;  /* 0x0000e000ff047b82 */ /* 0x000e620000000a00 */
[----:B0-----:R-:W-:-:S05]  /*1630*/  IMAD.WIDE.U32 R18, R15, 0x4, R18 ;  /* 0x000000040f127825 */ /* 0x001fca00078e0012 */
[----:B------:R-:W2:Y:S01]  /*1640*/  LDG.E.CONSTANT R22, desc[UR6][R18.64] ;  /* 0x0000000612167981 */ /* 0x000ea2000c1e9900 */
[----:B-1----:R-:W-:Y:S02]  /*1650*/  IMAD.WIDE R4, R7, 0x4, R4 ;  /* 0x0000000407047825 */ /* 0x002fe400078e0204 */
[----:B------:R-:W0:Y:S03]  /*1660*/  LDC.64 R6, c[0x0][0x388] ;  /* 0x0000e200ff067b82 */ /* 0x000e260000000a00 */
[----:B------:R-:W2:Y:S01]  /*1670*/  LDG.E.CONSTANT R20, desc[UR6][R4.64] ;  /* 0x0000000604147981 */ /* 0x000ea2000c1e9900 */
[----:B------:R-:W-:-:S03]  /*1680*/  IADD3 R12, P0, PT, R13, UR5, RZ ;  /* 0x000000050d0c7c10 */ /* 0x000fc6000ff1e0ff */
[----:B------:R-:W3:Y:S01]  /*1690*/  LDG.E.CONSTANT R16, desc[UR6][R4.64+0xc] ;  /* 0x00000c0604107981 */ /* 0x000ee2000c1e9900 */
[----:B------:R-:W-:-:S03]  /*16a0*/  IADD3.X R14, PT, PT, RZ, RZ, RZ, P0, !PT ;  /* 0x000000ffff0e7210 */ /* 0x000fc600007fe4ff */
[----:B------:R-:W4:Y:S01]  /*16b0*/  LDG.E.CONSTANT R18, desc[UR6][R4.64+0x10] ;  /* 0x0000100604127981 */ /* 0x000f22000c1e9900 */
[----:B0-----:R-:W-:-:S04]  /*16c0*/  LEA R6, P0, R12, R6, 0x2 ;  /* 0x000000060c067211 */ /* 0x001fc800078010ff */
[----:B------:R-:W-:Y:S02]  /*16d0*/  LEA.HI.X R7, R12, R7, R14, 0x2, P0 ;  /* 0x000000070c077211 */ /* 0x000fe400000f140e */
[----:B------:R-:W5:Y:S04]  /*16e0*/  LDG.E.CONSTANT R12, desc[UR6][R4.64+0x4] ;  /* 0x00000406040c7981 */ /* 0x000f68000c1e9900 */
[----:B------:R-:W5:Y:S04]  /*16f0*/  LDG.E.CONSTANT R15, desc[UR6][R6.64+0x4] ;  /* 0x00000406060f7981 */ /* 0x000f68000c1e9900 */
[----:B------:R-:W3:Y:S04]  /*1700*/  LDG.E.CONSTANT R14, desc[UR6][R4.64+0x8] ;  /* 0x00000806040e7981 */ /* 0x000ee8000c1e9900 */
[----:B------:R-:W3:Y:S04]  /*1710*/  LDG.E.CONSTANT R17, desc[UR6][R6.64+0x8] ;  /* 0x0000080606117981 */ /* 0x000ee8000c1e9900 */
[----:B------:R-:W4:Y:S04]  /*1720*/  LDG.E.CONSTANT R19, desc[UR6][R6.64+0xc] ;  /* 0x00000c0606137981 */ /* 0x000f28000c1e9900 */
[----:B------:R-:W4:Y:S04]  /*1730*/  LDG.E.CONSTANT R25, desc[UR6][R6.64+0x10] ;  /* 0x0000100606197981 */ /* 0x000f28000c1e9900 */
[----:B------:R-:W4:Y:S04]  /*1740*/  LDG.E.CONSTANT R27, desc[UR6][R6.64+0x14] ;  /* 0x00001406061b7981 */ /* 0x000f28000c1e9900 */
[----:B------:R-:W4:Y:S04]  /*1750*/  LDG.E.CONSTANT R24, desc[UR6][R6.64+0x18] ;  /* 0x0000180606187981 */ /* 0x000f28000c1e9900 */
[----:B------:R-:W4:Y:S01]  /*1760*/  LDG.E.CONSTANT R29, desc[UR6][R6.64+0x1c] ;  /* 0x00001c06061d7981 */ /* 0x000f22000c1e9900 */
[----:B--2---:R-:W-:-:S03]  /*1770*/  FFMA R26, R20, R22, R11 ;  /* 0x00000016141a7223 */ /* 0x004fc6000000000b */
[----:B------:R-:W2:Y:S04]  /*1780*/  LDG.E.CONSTANT R20, desc[UR6][R4.64+0x14] ;  /* 0x0000140604147981 */ /* 0x000ea8000c1e9900 */
[----:B------:R-:W2:Y:S04]  /*1790*/  LDG.E.CONSTANT R11, desc[UR6][R4.64+0x18] ;  /* 0x00001806040b7981 */ /* 0x000ea8000c1e9900 */
[----:B------:R-:W2:Y:S01]  /*17a0*/  LDG.E.CONSTANT R22, desc[UR6][R4.64+0x1c] ;  /* 0x00001c0604167981 */ /* 0x000ea2000c1e9900 */
[----:B-----5:R-:W-:-:S04]  /*17b0*/  FFMA R15, R12, R15, R26 ;  /* 0x0000000f0c0f7223 */ /* 0x020fc8000000001a */
[----:B---3--:R-:W-:-:S04]  /*17c0*/  FFMA R15, R14, R17, R15 ;  /* 0x000000110e0f7223 */ /* 0x008fc8000000000f */
[----:B----4-:R-:W-:-:S04]  /*17d0*/  FFMA R15, R16, R19, R15 ;  /* 0x00000013100f7223 */ /* 0x010fc8000000000f */
[----:B------:R-:W-:Y:S01]  /*17e0*/  FFMA R15, R18, R25, R15 ;  /* 0x00000019120f7223 */ /* 0x000fe2000000000f */
[----:B------:R-:W-:-:S03]  /*17f0*/  VIADD R13, R13, 0x8 ;  /* 0x000000080d0d7836 */ /* 0x000fc60000000000 */
[----:B--2---:R-:W-:-:S04]  /*1800*/  FFMA R20, R20, R27, R15 ;  /* 0x0000001b14147223 */ /* 0x004fc8000000000f */
[----:B------:R-:W-:-:S04]  /*1810*/  FFMA R11, R11, R24, R20 ;  /* 0x000000180b0b7223 */ /* 0x000fc80000000014 */
[----:B------:R-:W-:-:S07]  /*1820*/  FFMA R11, R22, R29, R11 ;  /* 0x0000001d160b7223 */ /* 0x000fce000000000b */
.L_x_92:
        /* <DEDUP_REMOVED lines=29> */
.L_x_93:
        /* <DEDUP_REMOVED lines=14> */
[----:B------:R-:W-:-:S03]  /*1ae0*/  ISETP.NE.AND P1, PT, R10, 0x2, PT ;  /* 0x000000020a00780c */ /* 0x000fc60003f25270 */
[----:B------:R-:W-:-:S10]  /*1af0*/  IMAD.X R13, RZ, RZ, RZ, P0 ;  /* 0x000000ffff0d7224 */ /* 0x000fd400000e06ff */
[----:B------:R-:W2:Y:S01]  /*1b00*/  @P1 LDG.E.CONSTANT R14, desc[UR6][R4.64+0x8] ;  /* 0x00000806040e1981 */ /* 0x000ea2000c1e9900 */
[----:B0-----:R-:W-:-:S04]  /*1b10*/  LEA R6, P0, R12, R6, 0x2 ;  /* 0x000000060c067211 */ /* 0x001fc800078010ff */
[----:B------:R-:W-:Y:S02]  /*1b20*/  LEA.HI.X R7, R12, R7, R13, 0x2, P0 ;  /* 0x000000070c077211 */ /* 0x000fe400000f140d */
[----:B------:R-:W3:Y:S04]  /*1b30*/  LDG.E.CONSTANT R12, desc[UR6][R4.64+0x4] ;  /* 0x00000406040c7981 */ /* 0x000ee8000c1e9900 */
[----:B------:R-:W3:Y:S04]  /*1b40*/  LDG.E.CONSTANT R13, desc[UR6][R6.64+0x4] ;  /* 0x00000406060d7981 */ /* 0x000ee8000c1e9900 */
[----:B------:R-:W2:Y:S01]  /*1b50*/  @P1 LDG.E.CONSTANT R15, desc[UR6][R6.64+0x8] ;  /* 0x00000806060f1981 */ /* 0x000ea2000c1e9900 */
[----:B---3--:R-:W-:-:S04]  /*1b60*/  FFMA R11, R12, R13, R11 ;  /* 0x0000000d0c0b7223 */ /* 0x008fc8000000000b */
[----:B--2---:R-:W-:-:S07]  /*1b70*/  @P1 FFMA R11, R14, R15, R11 ;  /* 0x0000000f0e0b1223 */ /* 0x004fce000000000b */
.L_x_91:
[----:B------:R-:W-:Y:S01]  /*1b80*/  MOV R4, 0x3bbb989d ;  /* 0x3bbb989d00047802 */ /* 0x000fe20000000f00 */
[----:B------:R-:W-:Y:S01]  /*1b90*/  FFMA R11, R11, R3, -R0 ;  /* 0x000000030b0b7223 */ /* 0x000fe20000000800 */
[----:B------:R-:W-:Y:S01]  /*1ba0*/  IMAD.MOV.U32 R5, RZ, RZ, 0x437c0000 ;  /* 0x437c0000ff057424 */ /* 0x000fe200078e00ff */
[----:B------:R-:W0:Y:S01]  /*1bb0*/  LDC R12, c[0x0][0x3a0] ;  /* 0x0000e800ff0c7b82 */ /* 0x000e220000000800 */
[----:B------:R-:W-:Y:S01]  /*1bc0*/  UIADD3 UR4, UPT, UPT, UR4, 0x1, URZ ;  /* 0x0000000104047890 */ /* 0x000fe2000fffe0ff */
[----:B------:R-:W-:-:S04]  /*1bd0*/  FFMA.SAT R4, R11, R4, 0.5 ;  /* 0x3f0000000b047423 */ /* 0x000fc80000002004 */
[----:B------:R-:W-:-:S04]  /*1be0*/  FFMA.RM R4, R4, R5, 12582913 ;  /* 0x4b40000104047423 */ /* 0x000fc80000004005 */
[C---:B------:R-:W-:Y:S01]  /*1bf0*/  FADD R6, R4.reuse, -12583039 ;  /* 0xcb40007f04067421 */ /* 0x040fe20000000000 */
[----:B------:R-:W-:-:S03]  /*1c00*/  SHF.L.U32 R5, R4, 0x17, RZ ;  /* 0x0000001704057819 */ /* 0x000fc600000006ff */
[----:B------:R-:W-:-:S04]  /*1c10*/  FFMA R6, R11, 1.4426950216293334961, -R6 ;  /* 0x3fb8aa3b0b067823 */ /* 0x000fc80000000806 */
[----:B------:R-:W-:-:S06]  /*1c20*/  FFMA R6, R11, 1.925963033500011079e-08, R6 ;  /* 0x32a570600b067823 */ /* 0x000fcc0000000006 */
[----:B------:R-:W1:Y:S01]  /*1c30*/  MUFU.EX2 R6, R6 ;  /* 0x0000000600067308 */ /* 0x000e620000000800 */
[----:B0-----:R-:W-:Y:S01]  /*1c40*/  ISETP.NE.AND P0, PT, R12, UR4, PT ;  /* 0x000000040c007c0c */ /* 0x001fe2000bf05270 */
[----:B-1----:R-:W-:-:S12]  /*1c50*/  FFMA R2, R5, R6, R2 ;  /* 0x0000000605027223 */ /* 0x002fd80000000002 */
[----:B------:R-:W-:Y:S05]  /*1c60*/  @!P0 BRA `(.L_x_87) ;  /* 0x0000000400348947 */ /* 0x000fea0003800000 */
[----:B------:R-:W-:Y:S05]  /*1c70*/  BRA `(.L_x_94) ;  /* 0xfffffff400387947 */ /* 0x000fea000383ffff */
.L_x_88:
[----:B------:R-:W-:Y:S02]  /*1c80*/  HFMA2 R7, -RZ, RZ, 3.7421875, 0 ;  /* 0x437c0000ff077431 */ /* 0x000fe400000001ff */
[----:B------:R-:W-:Y:S02]  /*1c90*/  IMAD.MOV.U32 R5, RZ, RZ, 0x3bbb989d ;  /* 0x3bbb989dff057424 */ /* 0x000fe400078e00ff */
[----:B------:R-:W-:Y:S01]  /*1ca0*/  FFMA R4, RZ, R3, -R0 ;  /* 0x00000003ff047223 */ /* 0x000fe20000000800 */
[C---:B------:R-:W-:Y:S02]  /*1cb0*/  ISETP.GE.U32.AND P0, PT, R12.reuse, 0x4, PT ;  /* 0x000000040c00780c */ /* 0x040fe40003f06070 */
[----:B------:R-:W-:Y:S01]  /*1cc0*/  LOP3.LUT R9, R12, 0x3, RZ, 0xc0, !PT ;  /* 0x000000030c097812 */ /* 0x000fe200078ec0ff */
[----:B------:R-:W-:-:S04]  /*1cd0*/  FFMA.SAT R2, R4, R5, 0.5 ;  /* 0x3f00000004027423 */ /* 0x000fc80000002005 */
[----:B------:R-:W-:Y:S01]  /*1ce0*/  FFMA.RM R5, R2, R7, 12582913 ;  /* 0x4b40000102057423 */ /* 0x000fe20000004007 */
[----:B------:R-:W-:-:S03]  /*1cf0*/  IMAD.MOV.U32 R2, RZ, RZ, RZ ;  /* 0x000000ffff027224 */ /* 0x000fc600078e00ff */
[C---:B------:R-:W-:Y:S01]  /*1d00*/  FADD R7, R5.reuse, -12583039 ;  /* 0xcb40007f05077421 */ /* 0x040fe20000000000 */
[----:B------:R-:W-:-:S03]  /*1d10*/  SHF.L.U32 R5, R5, 0x17, RZ ;  /* 0x0000001705057819 */ /* 0x000fc600000006ff */
[----:B------:R-:W-:-:S04]  /*1d20*/  FFMA R7, R4, 1.4426950216293334961, -R7 ;  /* 0x3fb8aa3b04077823 */ /* 0x000fc80000000807 */
[----:B------:R-:W-:Y:S01]  /*1d30*/  FFMA R4, R4, 1.925963033500011079e-08, R7 ;  /* 0x32a5706004047823 */ /* 0x000fe20000000007 */
[----:B------:R-:W-:Y:S06]  /*1d40*/  @!P0 BRA `(.L_x_95) ;  /* 0x0000000000d88947 */ /* 0x000fec0003800000 */
[----:B------:R-:W-:Y:S01]  /*1d50*/  LOP3.LUT R6, R12, 0x7ffffffc, RZ, 0xc0, !PT ;  /* 0x7ffffffc0c067812 */ /* 0x000fe200078ec0ff */
[----:B------:R-:W0:Y:S01]  /*1d60*/  MUFU.EX2 R10, R4 ;  /* 0x00000004000a7308 */ /* 0x000e220000000800 */
[----:B------:R-:W-:Y:S01]  /*1d70*/  UMOV UR4, URZ ;  /* 0x000000ff00047c82 */ /* 0x000fe20008000000 */
[----:B------:R-:W-:Y:S01]  /*1d80*/  IMAD.MOV.U32 R2, RZ, RZ, RZ ;  /* 0x000000ffff027224 */ /* 0x000fe200078e00ff */
[----:B------:R-:W-:Y:S01]  /*1d90*/  ISETP.GT.AND P0, PT, R6, RZ, PT ;  /* 0x000000ff0600720c */ /* 0x000fe20003f04270 */
[----:B0-----:R-:W-:-:S12]  /*1da0*/  FMUL R7, R5, R10 ;  /* 0x0000000a05077220 */ /* 0x001fd80000400000 */
[----:B------:R-:W-:Y:S05]  /*1db0*/  @!P0 BRA `(.L_x_96) ;  /* 0x0000000000a08947 */ /* 0x000fea0003800000 */
[----:B------:R-:W-:Y:S02]  /*1dc0*/  IADD3 R10, PT, PT, R6, -UR4, RZ ;  /* 0x80000004060a7c10 */ /* 0x000fe4000fffe0ff */
[----:B------:R-:W-:Y:S02]  /*1dd0*/  PLOP3.LUT P0, PT, PT, PT, PT, 0x80, 0x8 ;  /* 0x000000000008781c */ /* 0x000fe40003f0f070 */
[----:B------:R-:W-:-:S13]  /*1de0*/  ISETP.GT.AND P1, PT, R10, 0xc, PT ;  /* 0x0000000c0a00780c */ /* 0x000fda0003f24270 */
[----:B------:R-:W-:Y:S05]  /*1df0*/  @!P1 BRA `(.L_x_97) ;  /* 0x0000000000549947 */ /* 0x000fea0003800000 */
[----:B------:R-:W-:Y:S01]  /*1e00*/  PLOP3.LUT P0, PT, PT, PT, PT, 0x8, 0x80 ;  /* 0x000000000080781c */ /* 0x000fe20003f0e170 */
[----:B------:R-:W-:-:S12]  /*1e10*/  VIADD R10, R6, 0xfffffff4 ;  /* 0xfffffff4060a7836 */ /* 0x000fd80000000000 */
.L_x_98:
[----:B------:R-:W-:Y:S01]  /*1e20*/  FADD R2, R7, R2 ;  /* 0x0000000207027221 */ /* 0x000fe20000000000 */
[----:B------:R-:W-:-:S03]  /*1e30*/  UIADD3 UR4, UPT, UPT, UR4, 0x10, URZ ;  /* 0x0000001004047890 */ /* 0x000fc6000fffe0ff */
[----:B------:R-:W-:-:S03]  /*1e40*/  FADD R2, R7, R2 ;  /* 0x0000000207027221 */ /* 0x000fc60000000000 */
[----:B------:R-:W-:Y:S01]  /*1e50*/  ISETP.LE.AND P1, PT, R10, UR4, PT ;  /* 0x000000040a007c0c */ /* 0x000fe2000bf23270 */
        /* <DEDUP_REMOVED lines=15> */
.L_x_97:
[----:B------:R-:W-:-:S04]  /*1f50*/  IADD3 R10, PT, PT, R6, -UR4, RZ ;  /* 0x80000004060a7c10 */ /* 0x000fc8000fffe0ff */
[----:B------:R-:W-:-:S13]  /*1f60*/  ISETP.GT.AND P1, PT, R10, 0x4, PT ;  /* 0x000000040a00780c */ /* 0x000fda0003f24270 */
[----:B------:R-:W-:Y:S05]  /*1f70*/  @!P1 BRA `(.L_x_99) ;  /* 0x0000000000289947 */ /* 0x000fea0003800000 */
[----:B------:R-:W-:Y:S01]  /*1f80*/  FADD R2, R2, R7 ;  /* 0x0000000702027221 */ /* 0x000fe20000000000 */
[----:B------:R-:W-:Y:S01]  /*1f90*/  PLOP3.LUT P0, PT, PT, PT, PT, 0x8, 0x80 ;  /* 0x000000000080781c */ /* 0x000fe20003f0e170 */
[----:B------:R-:W-:Y:S02]  /*1fa0*/  UIADD3 UR4, UPT, UPT, UR4, 0x8, URZ ;  /* 0x0000000804047890 */ /* 0x000fe4000fffe0ff */
[----:B------:R-:W-:-:S04]  /*1fb0*/  FADD R2, R7, R2 ;  /* 0x0000000207027221 */ /* 0x000fc80000000000 */
[----:B------:R-:W-:-:S04]  /*1fc0*/  FADD R2, R7, R2 ;  /* 0x0000000207027221 */ /* 0x000fc80000000000 */
[----:B------:R-:W-:-:S04]  /*1fd0*/  FADD R2, R7, R2 ;  /* 0x0000000207027221 */ /* 0x000fc80000000000 */
[----:B------:R-:W-:-:S04]  /*1fe0*/  FADD R2, R7, R2 ;  /* 0x0000000207027221 */ /* 0x000fc80000000000 */
[----:B------:R-:W-:-:S04]  /*1ff0*/  FADD R2, R7, R2 ;  /* 0x0000000207027221 */ /* 0x000fc80000000000 */
[----:B------:R-:W-:-:S04]  /*2000*/  FADD R2, R7, R2 ;  /* 0x0000000207027221 */ /* 0x000fc80000000000 */
[----:B------:R-:W-:-:S07]  /*2010*/  FADD R2, R7, R2 ;  /* 0x0000000207027221 */ /* 0x000fce0000000000 */
.L_x_99:
[----:B------:R-:W-:-:S13]  /*2020*/  ISETP.NE.OR P0, PT, R6, UR4, P0 ;  /* 0x0000000406007c0c */ /* 0x000fda0008705670 */
[----:B------:R-:W-:Y:S05]  /*2030*/  @!P0 BRA `(.L_x_95) ;  /* 0x00000000001c8947 */ /* 0x000fea0003800000 */
.L_x_96:
[----:B------:R-:W-:Y:S01]  /*2040*/  UIADD3 UR4, UPT, UPT, UR4, 0x4, URZ ;  /* 0x0000000404047890 */ /* 0x000fe2000fffe0ff */
[----:B------:R-:W-:-:S04]  /*2050*/  FADD R2, R7, R2 ;  /* 0x0000000207027221 */ /* 0x000fc80000000000 */
[----:B------:R-:W-:Y:S01]  /*2060*/  FADD R2, R7, R2 ;  /* 0x0000000207027221 */ /* 0x000fe20000000000 */
[----:B------:R-:W-:-:S03]  /*2070*/  ISETP.NE.AND P0, PT, R6, UR4, PT ;  /* 0x0000000406007c0c */ /* 0x000fc6000bf05270 */
[----:B------:R-:W-:-:S04]  /*2080*/  FADD R2, R7, R2 ;  /* 0x0000000207027221 */ /* 0x000fc80000000000 */
[----:B------:R-:W-:-:S06]  /*2090*/  FADD R2, R7, R2 ;  /* 0x0000000207027221 */ /* 0x000fcc0000000000 */
[----:B------:R-:W-:Y:S05]  /*20a0*/  @P0 BRA `(.L_x_96) ;  /* 0xfffffffc00e40947 */ /* 0x000fea000383ffff */
.L_x_95:
[----:B------:R-:W-:-:S13]  /*20b0*/  ISETP.NE.AND P0, PT, R9, RZ, PT ;  /* 0x000000ff0900720c */ /* 0x000fda0003f05270 */
[----:B------:R-:W-:Y:S05]  /*20c0*/  @!P0 BRA `(.L_x_87) ;  /* 0x00000000001c8947 */ /* 0x000fea0003800000 */
[----:B------:R-:W0:Y:S01]  /*20d0*/  MUFU.EX2 R4, R4 ;  /* 0x0000000400047308 */ /* 0x000e220000000800 */
[----:B------:R-:W-:Y:S01]  /*20e0*/  UMOV UR4, URZ ;  /* 0x000000ff00047c82 */ /* 0x000fe20008000000 */
[----:B0-----:R-:W-:-:S07]  /*20f0*/  FMUL R5, R5, R4 ;  /* 0x0000000405057220 */ /* 0x001fce0000400000 */
.L_x_100:
[----:B------:R-:W-:Y:S01]  /*2100*/  UIADD3 UR4, UPT, UPT, UR4, 0x1, URZ ;  /* 0x0000000104047890 */ /* 0x000fe2000fffe0ff */
[----:B------:R-:W-:-:S05]  /*2110*/  FADD R2, R5, R2 ;  /* 0x0000000205027221 */ /* 0x000fca0000000000 */
[----:B------:R-:W-:-:S13]  /*2120*/  ISETP.NE.AND P0, PT, R9, UR4, PT ;  /* 0x0000000409007c0c */ /* 0x000fda000bf05270 */
[----:B------:R-:W-:Y:S05]  /*2130*/  @P0 BRA `(.L_x_100) ;  /* 0xfffffffc00f00947 */ /* 0x000fea000383ffff */
.L_x_87:
[----:B------:R-:W0:Y:S02]  /*2140*/  LDC R9, c[0x0][0x3a4] ;  /* 0x0000e900ff097b82 */ /* 0x000e240000000800 */
[C---:B0-----:R-:W-:Y:S01]  /*2150*/  ISETP.GE.AND P0, PT, R9.reuse, 0x1, PT ;  /* 0x000000010900780c */ /* 0x041fe20003f06270 */
[----:B------:R-:W-:-:S12]  /*2160*/  VIADD R4, R9, 0xffffffff ;  /* 0xffffffff09047836 */ /* 0x000fd80000000000 */
        /* <DEDUP_REMOVED lines=9> */
.L_x_103:
        /* <DEDUP_REMOVED lines=13> */
.L_x_102:
        /* <DEDUP_REMOVED lines=13> */
.L_x_104:
        /* <DEDUP_REMOVED lines=14> */
.L_x_101:
[----:B------:R-:W-:-:S13]  /*2480*/  ISETP.GE.AND P1, PT, R12, 0x1, PT ;  /* 0x000000010c00780c */ /* 0x000fda0003f26270 */
[----:B------:R-:W-:Y:S05]  /*2490*/  @!P1 EXIT ;  /* 0x000000000000994d */ /* 0x000fea0003800000 */
[----:B------:R-:W-:Y:S05]  /*24a0*/  @!P0 EXIT ;  /* 0x000000000000894d */ /* 0x000fea0003800000 */
[C---:B--2---:R-:W-:Y:S01]  /*24b0*/  LOP3.LUT R10, R9.reuse, 0x7ffffff0, RZ, 0xc0, !PT ;  /* 0x7ffffff0090a7812 */ /* 0x044fe200078ec0ff */
[----:B------:R-:W-:Y:S01]  /*24c0*/  IMAD R5, R8, R9, RZ ;  /* 0x0000000908057224 */ /* 0x000fe200078e02ff */
[C---:B01----:R-:W-:Y:S02]  /*24d0*/  LOP3.LUT R6, R9.reuse, 0xf, RZ, 0xc0, !PT ;  /* 0x0000000f09067812 */ /* 0x043fe400078ec0ff */
[C---:B------:R-:W-:Y:S02]  /*24e0*/  LOP3.LUT R7, R9.reuse, 0x7, RZ, 0xc0, !PT ;  /* 0x0000000709077812 */ /* 0x040fe400078ec0ff */
[----:B------:R-:W-:Y:S01]  /*24f0*/  LOP3.LUT R8, R9, 0x3, RZ, 0xc0, !PT ;  /* 0x0000000309087812 */ /* 0x000fe200078ec0ff */
[----:B------:R-:W-:Y:S01]  /*2500*/  IMAD.MOV.U32 R9, RZ, RZ, RZ ;  /* 0x000000ffff097224 */ /* 0x000fe200078e00ff */
[----:B------:R-:W-:-:S07]  /*2510*/  IADD3 R10, PT, PT, -R10, RZ, RZ ;  /* 0x000000ff0a0a7210 */ /* 0x000fce0007ffe1ff */
.L_x_116:
[----:B01----:R-:W0:Y:S01]  /*2520*/  LDC R14, c[0x0][0x3a4] ;  /* 0x0000e900ff0e7b82 */ /* 0x003e220000000800 */
[----:B------:R-:W-:Y:S02]  /*2530*/  ISETP.GE.U32.AND P0, PT, R4, 0xf, PT ;  /* 0x0000000f0400780c */ /* 0x000fe40003f06070 */
[----:B------:R-:W-:Y:S01]  /*2540*/  CS2R R18, SRZ ;  /* 0x0000000000127805 */ /* 0x000fe2000001ff00 */
[----:B0-----:R-:W-:-:S10]  /*2550*/  IMAD R11, R9, R14, RZ ;  /* 0x0000000e090b7224 */ /* 0x001fd400078e02ff */
[----:B------:R-:W-:Y:S05]  /*2560*/  @!P0 BRA `(.L_x_105) ;  /* 0x0000000400088947 */ /* 0x000fea0003800000 */
[----:B------:R-:W0:Y:S01]  /*2570*/  LDC.64 R12, c[0x0][0x388] ;  /* 0x0000e200ff0c7b82 */ /* 0x000e220000000a00 */
[----:B------:R-:W-:Y:S01]  /*2580*/  LOP3.LUT R18, R14, 0x7ffffff0, RZ, 0xc0, !PT ;  /* 0x7ffffff00e127812 */ /* 0x000fe200078ec0ff */
[----:B------:R-:W-:Y:S01]  /*2590*/  IMAD.MOV.U32 R19, RZ, RZ, RZ ;  /* 0x000000ffff137224 */ /* 0x000fe200078e00ff */
[----:B------:R-:W-:Y:S01]  /*25a0*/  MOV R16, R10 ;  /* 0x0000000a00107202 */ /* 0x000fe20000000f00 */
[----:B------:R-:W-:Y:S02]  /*25b0*/  IMAD.MOV.U32 R17, RZ, RZ, R5 ;  /* 0x000000ffff117224 */ /* 0x000fe400078e0005 */
[----:B0-----:R-:W-:-:S03]  /*25c0*/  IMAD.WIDE.U32 R12, R11, 0x4, R12 ;  /* 0x000000040b0c7825 */ /* 0x001fc600078e000c */
[----:B------:R-:W-:-:S04]  /*25d0*/  IADD3 R20, P0, PT, R12, 0x20, RZ ;  /* 0x000000200c147810 */ /* 0x000fc80007f1e0ff */
[----:B------:R-:W-:-:S09]  /*25e0*/  IADD3.X R21, PT, PT, RZ, R13, RZ, P0, !PT ;  /* 0x0000000dff157210 */ /* 0x000fd200007fe4ff */
.L_x_106:
[----:B------:R-:W0:Y:S01]  /*25f0*/  LDC.64 R12, c[0x0][0x380] ;  /* 0x0000e000ff0c7b82 */ /* 0x000e220000000a00 */
[----:B------:R-:W-:Y:S01]  /*2600*/  IMAD.MOV.U32 R14, RZ, RZ, R20 ;  /* 0x000000ffff0e7224 */ /* 0x000fe200078e0014 */
[----:B------:R-:W-:-:S05]  /*2610*/  MOV R15, R21 ;  /* 0x00000015000f7202 */ /* 0x000fca0000000f00 */
        /* <DEDUP_REMOVED lines=9> */
[----:B------:R-:W2:Y:S01]  /*26b0*/  LDG.E.CONSTANT R22, desc[UR6][R12.64+0xc] ;  /* 0x00000c060c167981 */ /* 0x000ea2000c1e9900 */
[----:B---3--:R-:W-:-:S03]  /*26c0*/  FFMA R26, R24, R25, R23 ;  /* 0x00000019181a7223 */ /* 0x008fc60000000017 */
[----:B------:R-:W3:Y:S01]  /*26d0*/  LDG.E.CONSTANT R24, desc[UR6][R14.64+-0x10] ;  /* 0xfffff0060e187981 */ /* 0x000ee2000c1e9900 */
[----:B----4-:R-:W-:-:S03]  /*26e0*/  FFMA R25, R21, R20, R26 ;  /* 0x0000001415197223 */ /* 0x010fc6000000001a */
[----:B------:R-:W3:Y:S04]  /*26f0*/  LDG.E.CONSTANT R23, desc[UR6][R12.64+0x10] ;  /* 0x000010060c177981 */ /* 0x000ee8000c1e9900 */
        /* <DEDUP_REMOVED lines=19> */
[----:B------:R-:W4:Y:S04]  /*2830*/  LDG.E.CONSTANT R26, desc[UR6][R12.64+0x2c] ;  /* 0x00002c060c1a7981 */ /* 0x000f28000c1e9900 */
[----:B------:R-:W5:Y:S01]  /*2840*/  LDG.E.CONSTANT R20, desc[UR6][R14.64+0x10] ;  /* 0x000010060e147981 */ /* 0x000f62000c1e9900 */
[----:B--2---:R-:W-:-:S03]  /*2850*/  FFMA R22, R22, R19, R25 ;  /* 0x0000001316167223 */ /* 0x004fc60000000019 */
[----:B------:R-:W5:Y:S01]  /*2860*/  LDG.E.CONSTANT R19, desc[UR6][R12.64+0x30] ;  /* 0x000030060c137981 */ /* 0x000f62000c1e9900 */
[----:B---3--:R-:W-:-:S03]  /*2870*/  FFMA R25, R23, R24, R22 ;  /* 0x0000001817197223 */ /* 0x008fc60000000016 */
[----:B------:R-:W2:Y:S04]  /*2880*/  LDG.E.CONSTANT R23, desc[UR6][R14.64+0x14] ;  /* 0x000014060e177981 */ /* 0x000ea8000c1e9900 */
[----:B------:R-:W2:Y:S01]  /*2890*/  LDG.E.CONSTANT R22, desc[UR6][R12.64+0x34] ;  /* 0x000034060c167981 */ /* 0x000ea2000c1e9900 */
[----:B----4-:R-:W-:-:S03]  /*28a0*/  FFMA R28, R26, R21, R25 ;  /* 0x000000151a1c7223 */ /* 0x010fc60000000019 */
[----:B------:R-:W3:Y:S04]  /*28b0*/  LDG.E.CONSTANT R24, desc[UR6][R14.64+0x18] ;  /* 0x000018060e187981 */ /* 0x000ee8000c1e9900 */
[----:B------:R-:W3:Y:S04]  /*28c0*/  LDG.E.CONSTANT R21, desc[UR6][R12.64+0x38] ;  /* 0x000038060c157981 */ /* 0x000ee8000c1e9900 */
[----:B------:R-:W4:Y:S04]  /*28d0*/  LDG.E.CONSTANT R25, desc[UR6][R12.64+0x3c] ;  /* 0x00003c060c197981 */ /* 0x000f28000c1e9900 */
[----:B------:R-:W4:Y:S01]  /*28e0*/  LDG.E.CONSTANT R26, desc[UR6][R14.64+0x1c] ;  /* 0x00001c060e1a7981 */ /* 0x000f22000c1e9900 */
[----:B------:R-:W-:-:S05]  /*28f0*/  VIADD R16, R16, 0x10 ;  /* 0x0000001010107836 */ /* 0x000fca0000000000 */
[----:B------:R-:W-:Y:S01]  /*2900*/  ISETP.NE.AND P0, PT, R16, RZ, PT ;  /* 0x000000ff1000720c */ /* 0x000fe20003f05270 */
[----:B------:R-:W-:Y:S02]  /*2910*/  VIADD R17, R17, 0x10 ;  /* 0x0000001011117836 */ /* 0x000fe40000000000 */
[----:B-----5:R-:W-:Y:S01]  /*2920*/  FFMA R19, R19, R20, R28 ;  /* 0x0000001413137223 */ /* 0x020fe2000000001c */
[----:B------:R-:W-:-:S03]  /*2930*/  IADD3 R20, P1, PT, R14, 0x40, RZ ;  /* 0x000000400e147810 */ /* 0x000fc60007f3e0ff */
[----:B--2---:R-:W-:-:S04]  /*2940*/  FFMA R22, R22, R23, R19 ;  /* 0x0000001716167223 */ /* 0x004fc80000000013 */
[----:B---3--:R-:W-:Y:S01]  /*2950*/  FFMA R22, R21, R24, R22 ;  /* 0x0000001815167223 */ /* 0x008fe20000000016 */
[----:B------:R-:W-:-:S03]  /*2960*/  IADD3.X R21, PT, PT, RZ, R15, RZ, P1, !PT ;  /* 0x0000000fff157210 */ /* 0x000fc60000ffe4ff */
[----:B----4-:R-:W-:Y:S01]  /*2970*/  FFMA R19, R25, R26, R22 ;  /* 0x0000001a19137223 */ /* 0x010fe20000000016 */
[----:B------:R-:W-:Y:S06]  /*2980*/  @P0 BRA `(.L_x_106) ;  /* 0xfffffffc00180947 */ /* 0x000fec000383ffff */
.L_x_105:
[----:B------:R-:W-:-:S13]  /*2990*/  ISETP.NE.AND P0, PT, R6, RZ, PT ;  /* 0x000000ff0600720c */ /* 0x000fda0003f05270 */
[----:B------:R-:W-:Y:S05]  /*29a0*/  @!P0 BRA `(.L_x_107) ;  /* 0x0000000400748947 */ /* 0x000fea0003800000 */
[----:B------:R-:W-:Y:S02]  /*29b0*/  IADD3 R12, PT, PT, R6, -0x1, RZ ;  /* 0xffffffff060c7810 */ /* 0x000fe40007ffe0ff */
[----:B------:R-:W-:Y:S02]  /*29c0*/  ISETP.NE.AND P1, PT, R7, RZ, PT ;  /* 0x000000ff0700720c */ /* 0x000fe40003f25270 */
[----:B------:R-:W-:-:S13]  /*29d0*/  ISETP.GE.U32.AND P0, PT, R12, 0x7, PT ;  /* 0x000000070c00780c */ /* 0x000fda0003f06070 */
[----:B------:R-:W-:Y:S05]  /*29e0*/  @!P0 BRA `(.L_x_108) ;  /* 0x0000000000908947 */ /* 0x000fea0003800000 */
[----:B------:R-:W0:Y:S01]  /*29f0*/  LDC.64 R16, c[0x0][0x388] ;  /* 0x0000e200ff107b82 */ /* 0x000e220000000a00 */
[C---:B------:R-:W-:Y:S01]  /*2a00*/  IMAD.IADD R23, R11.reuse, 0x1, R18 ;  /* 0x000000010b177824 */ /* 0x040fe200078e0212 */
[-C--:B------:R-:W-:Y:S02]  /*2a10*/  IADD3 R20, P0, PT, R11, R18.reuse, RZ ;  /* 0x000000120b147210 */ /* 0x080fe40007f1e0ff */
[----:B------:R-:W-:Y:S02]  /*2a20*/  IADD3 R21, PT, PT, R5, R18, RZ ;  /* 0x0000001205157210 */ /* 0x000fe40007ffe0ff */
        /* <DEDUP_REMOVED lines=23> */
[----:B------:R-:W5:Y:S04]  /*2ba0*/  LDG.E.CONSTANT R16, desc[UR6][R14.64+0x18] ;  /* 0x000018060e107981 */ /* 0x000f68000c1e9900 */
[----:B------:R-:W5:Y:S01]  /*2bb0*/  LDG.E.CONSTANT R25, desc[UR6][R14.64+0x1c] ;  /* 0x00001c060e197981 */ /* 0x000f62000c1e9900 */
[----:B----4-:R-:W-:Y:S01]  /*2bc0*/  FFMA R20, R20, R21, R29 ;  /* 0x0000001514147223 */ /* 0x010fe2000000001d */
[----:B------:R-:W-:-:S03]  /*2bd0*/  VIADD R18, R18, 0x8 ;  /* 0x0000000812127836 */ /* 0x000fc60000000000 */
[----:B---3--:R-:W-:-:S04]  /*2be0*/  FFMA R20, R19, R22, R20 ;  /* 0x0000001613147223 */ /* 0x008fc80000000014 */
[----:B--2---:R-:W-:-:S04]  /*2bf0*/  FFMA R20, R23, R24, R20 ;  /* 0x0000001817147223 */ /* 0x004fc80000000014 */
[----:B-----5:R-:W-:-:S04]  /*2c00*/  FFMA R17, R17, R26, R20 ;  /* 0x0000001a11117223 */ /* 0x020fc80000000014 */
[----:B------:R-:W-:-:S04]  /*2c10*/  FFMA R16, R16, R27, R17 ;  /* 0x0000001b10107223 */ /* 0x000fc80000000011 */
[----:B------:R-:W-:-:S07]  /*2c20*/  FFMA R19, R25, R28, R16 ;  /* 0x0000001c19137223 */ /* 0x000fce0000000010 */
.L_x_108:
[----:B------:R-:W-:Y:S05]  /*2c30*/  @!P1 BRA `(.L_x_107) ;  /* 0x0000000000d09947 */ /* 0x000fea0003800000 */
[----:B------:R-:W-:Y:S02]  /*2c40*/  IADD3 R12, PT, PT, R7, -0x1, RZ ;  /* 0xffffffff070c7810 */ /* 0x000fe40007ffe0ff */
[----:B------:R-:W-:Y:S02]  /*2c50*/  ISETP.NE.AND P1, PT, R8, RZ, PT ;  /* 0x000000ff0800720c */ /* 0x000fe40003f25270 */
[----:B------:R-:W-:-:S13]  /*2c60*/  ISETP.GE.U32.AND P0, PT, R12, 0x3, PT ;  /* 0x000000030c00780c */ /* 0x000fda0003f06070 */
[----:B------:R-:W-:Y:S05]  /*2c70*/  @!P0 BRA `(.L_x_109) ;  /* 0x0000000000608947 */ /* 0x000fea0003800000 */
[----:B------:R-:W0:Y:S01]  /*2c80*/  LDC.64 R14, c[0x0][0x388] ;  /* 0x0000e200ff0e7b82 */ /* 0x000e220000000a00 */
[-C--:B------:R-:W-:Y:S01]  /*2c90*/  IADD3 R23, PT, PT, R11, R18.reuse, RZ ;  /* 0x000000120b177210 */ /* 0x080fe20007ffe0ff */
[----:B------:R-:W-:Y:S01]  /*2ca0*/  IMAD.IADD R21, R5, 0x1, R18 ;  /* 0x0000000105157824 */ /* 0x000fe200078e0212 */
[----:B------:R-:W-:-:S04]  /*2cb0*/  IADD3 R20, P0, PT, R11, R18, RZ ;  /* 0x000000120b147210 */ /* 0x000fc80007f1e0ff */
[----:B------:R-:W-:Y:S01]  /*2cc0*/  IADD3.X R22, PT, PT, RZ, RZ, RZ, P0, !PT ;  /* 0x000000ffff167210 */ /* 0x000fe200007fe4ff */
        /* <DEDUP_REMOVED lines=14> */
[----:B------:R-:W-:Y:S01]  /*2db0*/  IADD3 R18, PT, PT, R18, 0x4, RZ ;  /* 0x0000000412127810 */ /* 0x000fe20007ffe0ff */
[----:B---3--:R-:W-:-:S04]  /*2dc0*/  FFMA R20, R20, R14, R19 ;  /* 0x0000000e14147223 */ /* 0x008fc80000000013 */
[----:B--2---:R-:W-:-:S04]  /*2dd0*/  FFMA R20, R21, R22, R20 ;  /* 0x0000001615147223 */ /* 0x004fc80000000014 */
[----:B----4-:R-:W-:-:S04]  /*2de0*/  FFMA R20, R23, R24, R20 ;  /* 0x0000001817147223 */ /* 0x010fc80000000014 */
[----:B-----5:R-:W-:-:S07]  /*2df0*/  FFMA R19, R25, R26, R20 ;  /* 0x0000001a19137223 */ /* 0x020fce0000000014 */
.L_x_109:
[----:B------:R-:W-:Y:S05]  /*2e00*/  @!P1 BRA `(.L_x_107) ;  /* 0x00000000005c9947 */ /* 0x000fea0003800000 */
[----:B------:R-:W0:Y:S01]  /*2e10*/  LDC.64 R12, c[0x0][0x388] ;  /* 0x0000e200ff0c7b82 */ /* 0x000e220000000a00 */
[----:B------:R-:W-:Y:S01]  /*2e20*/  IMAD.IADD R21, R11, 0x1, R18 ;  /* 0x000000010b157824 */ /* 0x000fe200078e0212 */
[----:B------:R-:W-:-:S06]  /*2e30*/  IADD3 R17, PT, PT, R5, R18, RZ ;  /* 0x0000001205117210 */ /* 0x000fcc0007ffe0ff */
        /* <DEDUP_REMOVED lines=9> */
[----:B------:R-:W-:Y:S02]  /*2ed0*/  IADD3 R18, P0, PT, R11, R18, RZ ;  /* 0x000000120b127210 */ /* 0x000fe40007f1e0ff */
[----:B------:R-:W-:Y:S02]  /*2ee0*/  ISETP.NE.AND P1, PT, R8, 0x2, PT ;  /* 0x000000020800780c */ /* 0x000fe40003f25270 */
[----:B------:R-:W-:Y:S02]  /*2ef0*/  IADD3.X R16, PT, PT, RZ, RZ, RZ, P0, !PT ;  /* 0x000000ffff107210 */ /* 0x000fe400007fe4ff */
[----:B0-----:R-:W-:-:S04]  /*2f00*/  LEA R12, P0, R18, R12, 0x2 ;  /* 0x0000000c120c7211 */ /* 0x001fc800078010ff */
[----:B------:R-:W-:Y:S02]  /*2f10*/  LEA.HI.X R13, R18, R13, R16, 0x2, P0 ;  /* 0x0000000d120d7211 */ /* 0x000fe400000f1410 */
[----:B------:R-:W2:Y:S04]  /*2f20*/  LDG.E.CONSTANT R16, desc[UR6][R14.64+0x4] ;  /* 0x000004060e107981 */ /* 0x000ea8000c1e9900 */
[----:B------:R-:W2:Y:S04]  /*2f30*/  LDG.E.CONSTANT R17, desc[UR6][R12.64+0x4] ;  /* 0x000004060c117981 */ /* 0x000ea8000c1e9900 */
[----:B------:R-:W3:Y:S04]  /*2f40*/  @P1 LDG.E.CONSTANT R18, desc[UR6][R14.64+0x8] ;  /* 0x000008060e121981 */ /* 0x000ee8000c1e9900 */
[----:B------:R-:W3:Y:S01]  /*2f50*/  @P1 LDG.E.CONSTANT R20, desc[UR6][R12.64+0x8] ;  /* 0x000008060c141981 */ /* 0x000ee2000c1e9900 */
[----:B--2---:R-:W-:-:S04]  /*2f60*/  FFMA R19, R16, R17, R19 ;  /* 0x0000001110137223 */ /* 0x004fc80000000013 */
[----:B---3--:R-:W-:-:S07]  /*2f70*/  @P1 FFMA R19, R18, R20, R19 ;  /* 0x0000001412131223 */ /* 0x008fce0000000013 */
.L_x_107:
[----:B------:R-:W-:Y:S02]  /*2f80*/  HFMA2 R13, -RZ, RZ, 3.7421875, 0 ;  /* 0x437c0000ff0d7431 */ /* 0x000fe400000001ff */
[----:B------:R-:W-:Y:S02]  /*2f90*/  IMAD.MOV.U32 R12, RZ, RZ, 0x3bbb989d ;  /* 0x3bbb989dff0c7424 */ /* 0x000fe400078e00ff */
[----:B------:R-:W-:Y:S01]  /*2fa0*/  FFMA R19, R19, R3, -R0 ;  /* 0x0000000313137223 */ /* 0x000fe20000000800 */
[----:B------:R-:W0:Y:S01]  /*2fb0*/  MUFU.RCP R15, R2 ;  /* 0x00000002000f7308 */ /* 0x000e220000001000 */
[----:B------:R-:W-:Y:S01]  /*2fc0*/  BSSY.RECONVERGENT B0, `(.L_x_110) ;  /* 0x0000014000007945 */ /* 0x000fe20003800200 */
[----:B------:R-:W-:Y:S01]  /*2fd0*/  ISETP.GE.U32.AND P2, PT, R4, 0x7, PT ;  /* 0x000000070400780c */ /* 0x000fe20003f46070 */
[----:B------:R-:W-:-:S04]  /*2fe0*/  FFMA.SAT R12, R19, R12, 0.5 ;  /* 0x3f000000130c7423 */ /* 0x000fc8000000200c */
[----:B------:R-:W-:-:S04]  /*2ff0*/  FFMA.RM R12, R12, R13, 12582913 ;  /* 0x4b4000010c0c7423 */ /* 0x000fc8000000400d */
[C---:B------:R-:W-:Y:S01]  /*3000*/  FADD R14, R12.reuse, -12583039 ;  /* 0xcb40007f0c0e7421 */ /* 0x040fe20000000000 */
[----:B------:R-:W-:-:S03]  /*3010*/  SHF.L.U32 R12, R12, 0x17, RZ ;  /* 0x000000170c0c7819 */ /* 0x000fc600000006ff */
[----:B------:R-:W-:Y:S01]  /*3020*/  FFMA R14, R19, 1.4426950216293334961, -R14 ;  /* 0x3fb8aa3b130e7823 */ /* 0x000fe2000000080e */
[----:B0-----:R-:W-:-:S03]  /*3030*/  FFMA R16, R15, -R2, 1 ;  /* 0x3f8000000f107423 */ /* 0x001fc60000000802 */
[----:B------:R-:W-:Y:S01]  /*3040*/  FFMA R14, R19, 1.925963033500011079e-08, R14 ;  /* 0x32a57060130e7823 */ /* 0x000fe2000000000e */
[----:B------:R-:W-:-:S03]  /*3050*/  FFMA R15, R15, R16, R15 ;  /* 0x000000100f0f7223 */ /* 0x000fc6000000000f */
        /* <DEDUP_REMOVED lines=8> */
[----:B------:R-:W-:Y:S05]  /*30e0*/  CALL.REL.NOINC `($__internal_5_$__cuda_sm3x_div_rn_noftz_f32_slowpath) ;  /* 0x0000000c00187944 */ /* 0x000fea0003c00000 */
[----:B------:R-:W-:-:S07]  /*30f0*/  IMAD.MOV.U32 R18, RZ, RZ, R12 ;  /* 0x000000ffff127224 */ /* 0x000fce00078e000c */
.L_x_111:
[----:B------:R-:W-:Y:S05]  /*3100*/  BSYNC.RECONVERGENT B0 ;  /* 0x0000000000007941 */ /* 0x000fea0003800200 */
.L_x_110:
[----:B------:R-:W-:Y:S01]  /*3110*/  MOV R20, RZ ;  /* 0x000000ff00147202 */ /* 0x000fe20000000f00 */
[----:B------:R-:W-:Y:S06]  /*3120*/  @!P2 BRA `(.L_x_112) ;  /* 0x0000000000b0a947 */ /* 0x000fec0003800000 */
[----:B------:R-:W-:-:S05]  /*3130*/  UMOV UR4, URZ ;  /* 0x000000ff00047c82 */ /* 0x000fca0008000000 */
.L_x_113:
[----:B------:R-:W0:Y:S01]  /*3140*/  LDC.64 R12, c[0x0][0x390] ;  /* 0x0000e400ff0c7b82 */ /* 0x000e220000000a00 */
[----:B------:R-:W-:Y:S01]  /*3150*/  IADD3 R17, PT, PT, R11, UR4, RZ ;  /* 0x000000040b117c10 */ /* 0x000fe2000fffe0ff */
[----:B------:R-:W-:-:S06]  /*3160*/  VIADD R19, R5, UR4 ;  /* 0x0000000405137c36 */ /* 0x000fcc0008000000 */
[----:B------:R-:W1:Y:S01]  /*3170*/  LDC.64 R14, c[0x0][0x398] ;  /* 0x0000e600ff0e7b82 */ /* 0x000e620000000a00 */
[----:B0-----:R-:W-:-:S05]  /*3180*/  IMAD.WIDE.U32 R12, R17, 0x4, R12 ;  /* 0x00000004110c7825 */ /* 0x001fca00078e000c */
[----:B------:R-:W2:Y:S01]  /*3190*/  LDG.E.CONSTANT R17, desc[UR6][R12.64] ;  /* 0x000000060c117981 */ /* 0x000ea2000c1e9900 */
[----:B-1----:R-:W-:-:S03]  /*31a0*/  IMAD.WIDE R14, R19, 0x4, R14 ;  /* 0x00000004130e7825 */ /* 0x002fc600078e020e */
[----:B------:R-:W3:Y:S04]  /*31b0*/  LDG.E.CONSTANT R25, desc[UR6][R12.64+0xc] ;  /* 0x00000c060c197981 */ /* 0x000ee8000c1e9900 */
[----:B------:R-:W2:Y:S04]  /*31c0*/  LDG.E R16, desc[UR6][R14.64] ;  /* 0x000000060e107981 */ /* 0x000ea8000c1e1900 */
[----:B------:R-:W4:Y:S04]  /*31d0*/  LDG.E.CONSTANT R19, desc[UR6][R12.64+0x4] ;  /* 0x000004060c137981 */ /* 0x000f28000c1e9900 */
[----:B------:R-:W4:Y:S04]  /*31e0*/  LDG.E R20, desc[UR6][R14.64+0x4] ;  /* 0x000004060e147981 */ /* 0x000f28000c1e1900 */
[----:B------:R-:W5:Y:S04]  /*31f0*/  LDG.E.CONSTANT R23, desc[UR6][R12.64+0x10] ;  /* 0x000010060c177981 */ /* 0x000f68000c1e9900 */
[----:B------:R-:W5:Y:S04]  /*3200*/  LDG.E.CONSTANT R21, desc[UR6][R12.64+0x14] ;  /* 0x000014060c157981 */ /* 0x000f68000c1e9900 */
[----:B------:R-:W5:Y:S04]  /*3210*/  LDG.E.CONSTANT R27, desc[UR6][R12.64+0x1c] ;  /* 0x00001c060c1b7981 */ /* 0x000f68000c1e9900 */
[----:B------:R-:W3:Y:S04]  /*3220*/  LDG.E R28, desc[UR6][R14.64+0xc] ;  /* 0x00000c060e1c7981 */ /* 0x000ee8000c1e1900 */
[----:B------:R-:W5:Y:S04]  /*3230*/  LDG.E R24, desc[UR6][R14.64+0x14] ;  /* 0x000014060e187981 */ /* 0x000f68000c1e1900 */
[----:B------:R-:W5:Y:S01]  /*3240*/  LDG.E R22, desc[UR6][R14.64+0x18] ;  /* 0x000018060e167981 */ /* 0x000f62000c1e1900 */
[----:B--2---:R-:W-:-:S03]  /*3250*/  FFMA R29, R17, R18, R16 ;  /* 0x00000012111d7223 */ /* 0x004fc60000000010 */
[----:B------:R-:W2:Y:S04]  /*3260*/  LDG.E.CONSTANT R16, desc[UR6][R12.64+0x8] ;  /* 0x000008060c107981 */ /* 0x000ea8000c1e9900 */
[----:B------:R-:W2:Y:S01]  /*3270*/  LDG.E R17, desc[UR6][R14.64+0x8] ;  /* 0x000008060e117981 */ /* 0x000ea2000c1e1900 */
[----:B----4-:R-:W-:-:S03]  /*3280*/  FFMA R26, R19, R18, R20 ;  /* 0x00000012131a7223 */ /* 0x010fc60000000014 */
[----:B------:R-:W4:Y:S04]  /*3290*/  LDG.E.CONSTANT R19, desc[UR6][R12.64+0x18] ;  /* 0x000018060c137981 */ /* 0x000f28000c1e9900 */
[----:B------:R0:W-:Y:S04]  /*32a0*/  STG.E desc[UR6][R14.64+0x4], R26 ;  /* 0x0000041a0e007986 */ /* 0x0001e8000c101906 */
[----:B------:R-:W4:Y:S04]  /*32b0*/  LDG.E R20, desc[UR6][R14.64+0x1c] ;  /* 0x00001c060e147981 */ /* 0x000f28000c1e1900 */
[----:B0-----:R-:W4:Y:S01]  /*32c0*/  LDG.E R26, desc[UR6][R14.64+0x10] ;  /* 0x000010060e1a7981 */ /* 0x001f22000c1e1900 */
[-C--:B---3--:R-:W-:Y:S01]  /*32d0*/  FFMA R25, R25, R18.reuse, R28 ;  /* 0x0000001219197223 */ /* 0x088fe2000000001c */
[-C--:B-----5:R-:W-:Y:S01]  /*32e0*/  FFMA R21, R21, R18.reuse, R24 ;  /* 0x0000001215157223 */ /* 0x0a0fe20000000018 */
[----:B------:R-:W-:Y:S01]  /*32f0*/  UIADD3 UR4, UPT, UPT, UR4, 0x8, URZ ;  /* 0x0000000804047890 */ /* 0x000fe2000fffe0ff */
[----:B------:R0:W-:Y:S04]  /*3300*/  STG.E desc[UR6][R14.64], R29 ;  /* 0x0000001d0e007986 */ /* 0x0001e8000c101906 */
[----:B------:R0:W-:Y:S04]  /*3310*/  STG.E desc[UR6][R14.64+0xc], R25 ;  /* 0x00000c190e007986 */ /* 0x0001e8000c101906 */
[----:B------:R0:W-:Y:S01]  /*3320*/  STG.E desc[UR6][R14.64+0x14], R21 ;  /* 0x000014150e007986 */ /* 0x0001e2000c101906 */
[----:B--2---:R-:W-:-:S02]  /*3330*/  FFMA R17, R16, R18, R17 ;  /* 0x0000001210117223 */ /* 0x004fc40000000011 */
[----:B------:R-:W1:Y:S01]  /*3340*/  LDC R16, c[0x0][0x3a4] ;  /* 0x0000e900ff107b82 */ /* 0x000e620000000800 */
[-C--:B----4-:R-:W-:Y:S02]  /*3350*/  FFMA R19, R19, R18.reuse, R22 ;  /* 0x0000001213137223 */ /* 0x090fe40000000016 */
[----:B------:R0:W-:Y:S01]  /*3360*/  STG.E desc[UR6][R14.64+0x8], R17 ;  /* 0x000008110e007986 */ /* 0x0001e2000c101906 */
[----:B------:R-:W-:-:S03]  /*3370*/  FFMA R27, R27, R18, R20 ;  /* 0x000000121b1b7223 */ /* 0x000fc60000000014 */
[----:B------:R0:W-:Y:S01]  /*3380*/  STG.E desc[UR6][R14.64+0x18], R19 ;  /* 0x000018130e007986 */ /* 0x0001e2000c101906 */
[----:B------:R-:W-:-:S03]  /*3390*/  FFMA R23, R23, R18, R26 ;  /* 0x0000001217177223 */ /* 0x000fc6000000001a */
[----:B------:R0:W-:Y:S04]  /*33a0*/  STG.E desc[UR6][R14.64+0x1c], R27 ;  /* 0x00001c1b0e007986 */ /* 0x0001e8000c101906 */
[----:B------:R0:W-:Y:S01]  /*33b0*/  STG.E desc[UR6][R14.64+0x10], R23 ;  /* 0x000010170e007986 */ /* 0x0001e2000c101906 */
[----:B-1----:R-:W-:-:S04]  /*33c0*/  LOP3.LUT R20, R16, 0x7ffffff8, RZ, 0xc0, !PT ;  /* 0x7ffffff810147812 */ /* 0x002fc800078ec0ff */
[----:B------:R-:W-:-:S13]  /*33d0*/  ISETP.NE.AND P0, PT, R20, UR4, PT ;  /* 0x0000000414007c0c */ /* 0x000fda000bf05270 */
[----:B0-----:R-:W-:Y:S05]  /*33e0*/  @P0 BRA `(.L_x_113) ;  /* 0xfffffffc00540947 */ /* 0x001fea000383ffff */
.L_x_112:
[----:B------:R-:W-:-:S13]  /*33f0*/  ISETP.NE.AND P0, PT, R7, RZ, PT ;  /* 0x000000ff0700720c */ /* 0x000fda0003f05270 */
[----:B------:R-:W-:Y:S05]  /*3400*/  @!P0 BRA `(.L_x_114) ;  /* 0x00000004000c8947 */ /* 0x000fea0003800000 */
[----:B------:R-:W-:Y:S02]  /*3410*/  IADD3 R12, PT, PT, R7, -0x1, RZ ;  /* 0xffffffff070c7810 */ /* 0x000fe40007ffe0ff */
[----:B------:R-:W-:Y:S02]  /*3420*/  ISETP.NE.AND P1, PT, R8, RZ, PT ;  /* 0x000000ff0800720c */ /* 0x000fe40003f25270 */
[----:B------:R-:W-:-:S13]  /*3430*/  ISETP.GE.U32.AND P0, PT, R12, 0x3, PT ;  /* 0x000000030c00780c */ /* 0x000fda0003f06070 */
[----:B------:R-:W-:Y:S05]  /*3440*/  @!P0 BRA `(.L_x_115) ;  /* 0x0000000000708947 */ /* 0x000fea0003800000 */
[----:B------:R-:W0:Y:S01]  /*3450*/  LDC.64 R12, c[0x0][0x390] ;  /* 0x0000e400ff0c7b82 */ /* 0x000e220000000a00 */
[CC--:B------:R-:W-:Y:S02]  /*3460*/  IADD3 R22, P0, PT, R11.reuse, R20.reuse, RZ ;  /* 0x000000140b167210 */ /* 0x0c0fe40007f1e0ff */
[-C--:B------:R-:W-:Y:S02]  /*3470*/  IADD3 R19, PT, PT, R11, R20.reuse, RZ ;  /* 0x000000140b137210 */ /* 0x080fe40007ffe0ff */
[----:B------:R-:W-:Y:S01]  /*3480*/  IADD3 R21, PT, PT, R5, R20, RZ ;  /* 0x0000001405157210 */ /* 0x000fe20007ffe0ff */
[----:B------:R-:W-:Y:S02]  /*3490*/  IMAD.X R23, RZ, RZ, RZ, P0 ;  /* 0x000000ffff177224 */ /* 0x000fe400000e06ff */
[----:B------:R-:W1:Y:S08]  /*34a0*/  LDC.64 R16, c[0x0][0x390] ;  /* 0x0000e400ff107b82 */ /* 0x000e700000000a00 */
[----:B------:R-:W2:Y:S01]  /*34b0*/  LDC.64 R14, c[0x0][0x398] ;  /* 0x0000e600ff0e7b82 */ /* 0x000ea20000000a00 */
[----:B0-----:R-:W-:-:S04]  /*34c0*/  LEA R12, P0, R22, R12, 0x2 ;  /* 0x0000000c160c7211 */ /* 0x001fc800078010ff */
[----:B------:R-:W-:Y:S01]  /*34d0*/  LEA.HI.X R13, R22, R13, R23, 0x2, P0 ;  /* 0x0000000d160d7211 */ /* 0x000fe200000f1417 */
[----:B-1----:R-:W-:-:S04]  /*34e0*/  IMAD.WIDE.U32 R16, R19, 0x4, R16 ;  /* 0x0000000413107825 */ /* 0x002fc800078e0010 */
[----:B------:R-:W3:Y:S04]  /*34f0*/  LDG.E.CONSTANT R23, desc[UR6][R12.64+0x8] ;  /* 0x000008060c177981 */ /* 0x000ee8000c1e9900 */
[----:B------:R-:W4:Y:S01]  /*3500*/  LDG.E.CONSTANT R25, desc[UR6][R12.64+0xc] ;  /* 0x00000c060c197981 */ /* 0x000f22000c1e9900 */
[----:B--2---:R-:W-:-:S03]  /*3510*/  IMAD.WIDE R14, R21, 0x4, R14 ;  /* 0x00000004150e7825 */ /* 0x004fc600078e020e */
[----:B------:R-:W2:Y:S04]  /*3520*/  LDG.E.CONSTANT R17, desc[UR6][R16.64] ;  /* 0x0000000610117981 */ /* 0x000ea8000c1e9900 */
[----:B------:R-:W5:Y:S04]  /*3530*/  LDG.E.CONSTANT R21, desc[UR6][R12.64+0x4] ;  /* 0x000004060c157981 */ /* 0x000f68000c1e9900 */
[----:B------:R-:W2:Y:S04]  /*3540*/  LDG.E R22, desc[UR6][R14.64] ;  /* 0x000000060e167981 */ /* 0x000ea8000c1e1900 */
[----:B------:R-:W5:Y:S04]  /*3550*/  LDG.E R24, desc[UR6][R14.64+0x4] ;  /* 0x000004060e187981 */ /* 0x000f68000c1e1900 */
[----:B------:R-:W3:Y:S04]  /*3560*/  LDG.E R26, desc[UR6][R14.64+0x8] ;  /* 0x000008060e1a7981 */ /* 0x000ee8000c1e1900 */
[----:B------:R-:W4:Y:S01]  /*3570*/  LDG.E R28, desc[UR6][R14.64+0xc] ;  /* 0x00000c060e1c7981 */ /* 0x000f22000c1e1900 */
[----:B------:R-:W-:Y:S01]  /*3580*/  IADD3 R20, PT, PT, R20, 0x4, RZ ;  /* 0x0000000414147810 */ /* 0x000fe20007ffe0ff */
[-C--:B--2---:R-:W-:Y:S01]  /*3590*/  FFMA R19, R17, R18.reuse, R22 ;  /* 0x0000001211137223 */ /* 0x084fe20000000016 */
[-C--:B-----5:R-:W-:Y:S01]  /*35a0*/  FFMA R21, R21, R18.reuse, R24 ;  /* 0x0000001215157223 */ /* 0x0a0fe20000000018 */
[-C--:B---3--:R-:W-:Y:S01]  /*35b0*/  FFMA R23, R23, R18.reuse, R26 ;  /* 0x0000001217177223 */ /* 0x088fe2000000001a */
[----:B----4-:R-:W-:-:S02]  /*35c0*/  FFMA R25, R25, R18, R28 ;  /* 0x0000001219197223 */ /* 0x010fc4000000001c */
[----:B------:R0:W-:Y:S04]  /*35d0*/  STG.E desc[UR6][R14.64], R19 ;  /* 0x000000130e007986 */ /* 0x0001e8000c101906 */
[----:B------:R0:W-:Y:S04]  /*35e0*/  STG.E desc[UR6][R14.64+0x4], R21 ;  /* 0x000004150e007986 */ /* 0x0001e8000c101906 */
[----:B------:R0:W-:Y:S04]  /*35f0*/  STG.E desc[UR6][R14.64+0x8], R23 ;  /* 0x000008170e007986 */ /* 0x0001e8000c101906 */
[----:B------:R0:W-:Y:S02]  /*3600*/  STG.E desc[UR6][R14.64+0xc], R25 ;  /* 0x00000c190e007986 */ /* 0x0001e4000c101906 */
.L_x_115:
[----:B------:R-:W-:Y:S05]  /*3610*/  @!P1 BRA `(.L_x_114) ;  /* 0x0000000000889947 */ /* 0x000fea0003800000 */
[----:B------:R-:W-:Y:S01]  /*3620*/  ISETP.NE.AND P0, PT, R8, 0x1, PT ;  /* 0x000000010800780c */ /* 0x000fe20003f05270 */
[----:B------:R-:W1:Y:S08]  /*3630*/  LDC.64 R16, c[0x0][0x390] ;  /* 0x0000e400ff107b82 */ /* 0x000e700000000a00 */
[----:B0-----:R-:W0:Y:S04]  /*3640*/  LDC.64 R14, c[0x0][0x398] ;  /* 0x0000e600ff0e7b82 */ /* 0x001e280000000a00 */
[CC--:B------:R-:W-:Y:S01]  /*3650*/  @P0 IADD3 R22, P1, PT, R11.reuse, R20.reuse, RZ ;  /* 0x000000140b160210 */ /* 0x0c0fe20007f3e0ff */
[----:B------:R-:W-:Y:S01]  /*3660*/  @P0 IMAD.IADD R19, R11, 0x1, R20 ;  /* 0x000000010b130824 */ /* 0x000fe200078e0214 */
[----:B------:R-:W-:-:S02]  /*3670*/  @P0 IADD3 R21, PT, PT, R5, R20, RZ ;  /* 0x0000001405150210 */ /* 0x000fc40007ffe0ff */
[----:B------:R-:W2:Y:S01]  /*3680*/  @P0 LDC.64 R12, c[0x0][0x390] ;  /* 0x0000e400ff0c0b82 */ /* 0x000ea20000000a00 */
[----:B------:R-:W-:Y:S01]  /*3690*/  @P0 IADD3.X R23, PT, PT, RZ, RZ, RZ, P1, !PT ;  /* 0x000000ffff170210 */ /* 0x000fe20000ffe4ff */
[----:B-1----:R-:W-:-:S06]  /*36a0*/  @P0 IMAD.WIDE.U32 R16, R19, 0x4, R16 ;  /* 0x0000000413100825 */ /* 0x002fcc00078e0010 */
[----:B------:R-:W1:Y:S01]  /*36b0*/  LDC R26, c[0x0][0x3a4] ;  /* 0x0000e900ff1a7b82 */ /* 0x000e620000000800 */
[----:B------:R3:W4:Y:S01]  /*36c0*/  @P0 LDG.E.CONSTANT R16, desc[UR6][R16.64] ;  /* 0x0000000610100981 */ /* 0x000722000c1e9900 */
[----:B0-----:R-:W-:-:S06]  /*36d0*/  @P0 IMAD.WIDE R14, R21, 0x4, R14 ;  /* 0x00000004150e0825 */ /* 0x001fcc00078e020e */
[----:B------:R-:W0:Y:S01]  /*36e0*/  LDC.64 R24, c[0x0][0x390] ;  /* 0x0000e400ff187b82 */ /* 0x000e220000000a00 */
[----:B------:R-:W4:Y:S01]  /*36f0*/  @P0 LDG.E R19, desc[UR6][R14.64] ;  /* 0x000000060e130981 */ /* 0x000f22000c1e1900 */
[----:B--2---:R-:W-:-:S03]  /*3700*/  @P0 LEA R12, P1, R22, R12, 0x2 ;  /* 0x0000000c160c0211 */ /* 0x004fc600078210ff */
[----:B------:R-:W2:Y:S01]  /*3710*/  @P0 LDG.E R21, desc[UR6][R14.64+0x4] ;  /* 0x000004060e150981 */ /* 0x000ea2000c1e1900 */
[----:B------:R-:W-:Y:S02]  /*3720*/  @P0 LEA.HI.X R13, R22, R13, R23, 0x2, P1 ;  /* 0x0000000d160d0211 */ /* 0x000fe400008f1417 */
[----:B------:R-:W5:Y:S03]  /*3730*/  LDC.64 R22, c[0x0][0x398] ;  /* 0x0000e600ff167b82 */ /* 0x000f660000000a00 */
[----:B------:R-:W2:Y:S01]  /*3740*/  @P0 LDG.E.CONSTANT R12, desc[UR6][R12.64+0x4] ;  /* 0x000004060c0c0981 */ /* 0x000ea2000c1e9900 */
[----:B-1----:R-:W-:-:S04]  /*3750*/  LOP3.LUT R26, R26, 0x1, RZ, 0xc0, !PT ;  /* 0x000000011a1a7812 */ /* 0x002fc800078ec0ff */
[----:B------:R-:W-:Y:S01]  /*3760*/  ISETP.NE.U32.AND P1, PT, R26, 0x1, PT ;  /* 0x000000011a00780c */ /* 0x000fe20003f25070 */
[----:B------:R-:W-:-:S12]  /*3770*/  @P0 VIADD R20, R20, 0x2 ;  /* 0x0000000214140836 */ /* 0x000fd80000000000 */
[-C--:B------:R-:W-:Y:S02]  /*3780*/  @!P1 IADD3 R11, PT, PT, R11, R20.reuse, RZ ;  /* 0x000000140b0b9210 */ /* 0x080fe40007ffe0ff */
[----:B---3--:R-:W-:-:S03]  /*3790*/  @!P1 IADD3 R17, PT, PT, R5, R20, RZ ;  /* 0x0000001405119210 */ /* 0x008fc60007ffe0ff */
[----:B0-----:R-:W-:-:S04]  /*37a0*/  @!P1 IMAD.WIDE.U32 R24, R11, 0x4, R24 ;  /* 0x000000040b189825 */ /* 0x001fc800078e0018 */
[----:B-----5:R-:W-:Y:S02]  /*37b0*/  @!P1 IMAD.WIDE R22, R17, 0x4, R22 ;  /* 0x0000000411169825 */ /* 0x020fe400078e0216 */
[----:B------:R-:W3:Y:S02]  /*37c0*/  @!P1 LDG.E.CONSTANT R25, desc[UR6][R24.64] ;  /* 0x0000000618199981 */ /* 0x000ee4000c1e9900 */
[----:B----4-:R-:W-:-:S05]  /*37d0*/  @P0 FFMA R19, R16, R18, R19 ;  /* 0x0000001210130223 */ /* 0x010fca0000000013 */
[----:B------:R1:W-:Y:S01]  /*37e0*/  @P0 STG.E desc[UR6][R14.64], R19 ;  /* 0x000000130e000986 */ /* 0x0003e2000c101906 */
[----:B--2---:R-:W-:-:S05]  /*37f0*/  @P0 FFMA R21, R12, R18, R21 ;  /* 0x000000120c150223 */ /* 0x004fca0000000015 */
[----:B------:R1:W-:Y:S04]  /*3800*/  @P0 STG.E desc[UR6][R14.64+0x4], R21 ;  /* 0x000004150e000986 */ /* 0x0003e8000c101906 */
[----:B------:R-:W3:Y:S02]  /*3810*/  @!P1 LDG.E R12, desc[UR6][R22.64] ;  /* 0x00000006160c9981 */ /* 0x000ee4000c1e1900 */
[----:B---3--:R-:W-:-:S05]  /*3820*/  @!P1 FFMA R11, R25, R18, R12 ;  /* 0x00000012190b9223 */ /* 0x008fca000000000c */
[----:B------:R1:W-:Y:S02]  /*3830*/  @!P1 STG.E desc[UR6][R22.64], R11 ;  /* 0x0000000b16009986 */ /* 0x0003e4000c101906 */
.L_x_114:
[----:B------:R-:W2:Y:S01]  /*3840*/  LDCU UR4, c[0x0][0x3a0] ;  /* 0x00007400ff0477ac */ /* 0x000ea20008000800 */
[----:B------:R-:W-:-:S05]  /*3850*/  VIADD R9, R9, 0x1 ;  /* 0x0000000109097836 */ /* 0x000fca0000000000 */
[----:B--2---:R-:W-:-:S13]  /*3860*/  ISETP.NE.AND P0, PT, R9, UR4, PT ;  /* 0x0000000409007c0c */ /* 0x004fda000bf05270 */
[----:B------:R-:W-:Y:S05]  /*3870*/  @!P0 EXIT ;  /* 0x000000000000894d */ /* 0x000fea0003800000 */
[----:B------:R-:W-:Y:S05]  /*3880*/  BRA `(.L_x_116) ;  /* 0xffffffec00247947 */ /* 0x000fea000383ffff */
        .weak           $__internal_3_$__cuda_sm20_rcp_rn_f32_slowpath
        .type           $__internal_3_$__cuda_sm20_rcp_rn_f32_slowpath,@function
        .size           $__internal_3_$__cuda_sm20_rcp_rn_f32_slowpath,($__internal_4_$__cuda_sm20_sqrt_rn_f32_slowpath - $__internal_3_$__cuda_sm20_rcp_rn_f32_slowpath)
$__internal_3_$__cuda_sm20_rcp_rn_f32_slowpath:
[----:B------:R-:W-:-:S04]  /*3890*/  SHF.L.U32 R3, R0, 0x1, RZ ;  /* 0x0000000100037819 */ /* 0x000fc800000006ff */
[----:B------:R-:W-:-:S04]  /*38a0*/  SHF.R.U32.HI R9, RZ, 0x18, R3 ;  /* 0x00000018ff097819 */ /* 0x000fc80000011603 */
[----:B------:R-:W-:-:S13]  /*38b0*/  ISETP.NE.U32.AND P0, PT, R9, RZ, PT ;  /* 0x000000ff0900720c */ /* 0x000fda0003f05070 */
[----:B------:R-:W-:Y:S05]  /*38c0*/  @P0 BRA `(.L_x_117) ;  /* 0x00000000002c0947 */ /* 0x000fea0003800000 */
[----:B------:R-:W-:-:S04]  /*38d0*/  SHF.L.U32 R3, R0, 0x1, RZ ;  /* 0x0000000100037819 */ /* 0x000fc800000006ff */
[----:B------:R-:W-:-:S13]  /*38e0*/  ISETP.NE.AND P0, PT, R3, RZ, PT ;  /* 0x000000ff0300720c */ /* 0x000fda0003f05270 */
[----:B------:R2:W3:Y:S01]  /*38f0*/  @!P0 MUFU.RCP R3, R0 ;  /* 0x0000000000038308 */ /* 0x0004e20000001000 */
[----:B------:R-:W-:Y:S05]  /*3900*/  @!P0 BRA `(.L_x_118) ;  /* 0x0000000000a48947 */ /* 0x000fea0003800000 */
[----:B------:R-:W-:-:S04]  /*3910*/  FFMA R4, R0, 1.84467440737095516160e+19, RZ ;  /* 0x5f80000000047823 */ /* 0x000fc800000000ff */
[----:B---3--:R-:W2:Y:S02]  /*3920*/  MUFU.RCP R3, R4 ;  /* 0x0000000400037308 */ /* 0x008ea40000001000 */
[----:B--2---:R-:W-:-:S04]  /*3930*/  FFMA R0, R4, R3, -1 ;  /* 0xbf80000004007423 */ /* 0x004fc80000000003 */
[----:B------:R-:W-:-:S04]  /*3940*/  FADD.FTZ R0, -R0, -RZ ;  /* 0x800000ff00007221 */ /* 0x000fc80000010100 */
[----:B------:R-:W-:-:S04]  /*3950*/  FFMA R0, R3, R0, R3 ;  /* 0x0000000003007223 */ /* 0x000fc80000000003 */
[----:B------:R-:W-:Y:S01]  /*3960*/  FFMA R3, R0, 1.84467440737095516160e+19, RZ ;  /* 0x5f80000000037823 */ /* 0x000fe200000000ff */
[----:B------:R-:W-:Y:S06]  /*3970*/  BRA `(.L_x_118) ;  /* 0x0000000000887947 */ /* 0x000fec0003800000 */
.L_x_117:
[----:B------:R-:W-:-:S05]  /*3980*/  VIADD R10, R9, 0xffffff03 ;  /* 0xffffff03090a7836 */ /* 0x000fca0000000000 */
        /* <DEDUP_REMOVED lines=28> */
[----:B------:R-:W-:-:S05]  /*3b50*/  @!P0 IADD3 R3, PT, PT, R3, 0x1, RZ ;  /* 0x0000000103038810 */ /* 0x000fca0007ffe0ff */
[----:B------:R-:W-:-:S05]  /*3b60*/  @!P1 IMAD.SHL.U32 R3, R3, 0x2, RZ ;  /* 0x0000000203039824 */ /* 0x000fca00078e00ff */
[----:B------:R-:W-:Y:S01]  /*3b70*/  LOP3.LUT R3, R3, 0x80000000, R0, 0xf8, !PT ;  /* 0x8000000003037812 */ /* 0x000fe200078ef800 */
[----:B------:R-:W-:Y:S06]  /*3b80*/  BRA `(.L_x_118) ;  /* 0x0000000000047947 */ /* 0x000fec0003800000 */
.L_x_119:
[----:B------:R0:W1:Y:S02]  /*3b90*/  MUFU.RCP R3, R0 ;  /* 0x0000000000037308 */ /* 0x0000640000001000 */
.L_x_118:
[----:B0123--:R-:W-:Y:S02]  /*3ba0*/  MOV R0, R3 ;  /* 0x0000000300007202 */ /* 0x00ffe40000000f00 */
[----:B------:R-:W-:-:S04]  /*3bb0*/  MOV R3, 0x0 ;  /* 0x0000000000037802 */ /* 0x000fc80000000f00 */
[----:B------:R-:W-:Y:S05]  /*3bc0*/  RET.REL.NODEC R2 `(_Z12dense_kernelPKfS0_S0_Pfii) ;  /* 0xffffffc4020c7950 */ /* 0x000fea0003c3ffff */
        .weak           $__internal_4_$__cuda_sm20_sqrt_rn_f32_slowpath
        .type           $__internal_4_$__cuda_sm20_sqrt_rn_f32_slowpath,@function
        .size           $__internal_4_$__cuda_sm20_sqrt_rn_f32_slowpath,($__internal_5_$__cuda_sm3x_div_rn_noftz_f32_slowpath - $__internal_4_$__cuda_sm20_sqrt_rn_f32_slowpath)
$__internal_4_$__cuda_sm20_sqrt_rn_f32_slowpath:
[----:B------:R-:W-:-:S13]  /*3bd0*/  LOP3.LUT P0, RZ, R0, 0x7fffffff, RZ, 0xc0, !PT ;  /* 0x7fffffff00ff7812 */ /* 0x000fda000780c0ff */
[----:B------:R-:W-:Y:S01]  /*3be0*/  @!P0 IMAD.MOV.U32 R2, RZ, RZ, R0 ;  /* 0x000000ffff028224 */ /* 0x000fe200078e0000 */
        /* <DEDUP_REMOVED lines=8> */
[----:B------:R-:W-:Y:S01]  /*3c70*/  @!P0 MOV R2, R0 ;  /* 0x0000000000028202 */ /* 0x000fe20000000f00 */
        /* <DEDUP_REMOVED lines=9> */
.L_x_120:
[----:B------:R-:W-:Y:S02]  /*3d10*/  HFMA2 R3, -RZ, RZ, 0, 0 ;  /* 0x00000000ff037431 */ /* 0x000fe400000001ff */
[----:B------:R-:W-:Y:S01]  /*3d20*/  IMAD.MOV.U32 R0, RZ, RZ, R2 ;  /* 0x000000ffff007224 */ /* 0x000fe200078e0002 */
[----:B------:R-:W-:-:S04]  /*3d30*/  MOV R2, R4 ;  /* 0x0000000400027202 */ /* 0x000fc80000000f00 */
[----:B------:R-:W-:Y:S05]  /*3d40*/  RET.REL.NODEC R2 `(_Z12dense_kernelPKfS0_S0_Pfii) ;  /* 0xffffffc002ac7950 */ /* 0x000fea0003c3ffff */
        .weak           $__internal_5_$__cuda_sm3x_div_rn_noftz_f32_slowpath
        .type           $__internal_5_$__cuda_sm3x_div_rn_noftz_f32_slowpath,@function
        .size           $__internal_5_$__cuda_sm3x_div_rn_noftz_f32_slowpath,(.L_x_138 - $__internal_5_$__cuda_sm3x_div_rn_noftz_f32_slowpath)
$__internal_5_$__cuda_sm3x_div_rn_noftz_f32_slowpath:
[----:B------:R-:W-:Y:S01]  /*3d50*/  SHF.R.U32.HI R13, RZ, 0x17, R2 ;  /* 0x00000017ff0d7819 */ /* 0x000fe20000011602 */
[----:B------:R-:W-:Y:S01]  /*3d60*/  BSSY.RECONVERGENT B1, `(.L_x_121) ;  /* 0x0000064000017945 */ /* 0x000fe20003800200 */
[----:B------:R-:W-:Y:S01]  /*3d70*/  SHF.R.U32.HI R15, RZ, 0x17, R12 ;  /* 0x00000017ff0f7819 */ /* 0x000fe2000001160c */
[----:B------:R-:W-:Y:S01]  /*3d80*/  IMAD.MOV.U32 R17, RZ, RZ, R2 ;  /* 0x000000ffff117224 */ /* 0x000fe200078e0002 */
[----:B------:R-:W-:Y:S02]  /*3d90*/  LOP3.LUT R13, R13, 0xff, RZ, 0xc0, !PT ;  /* 0x000000ff0d0d7812 */ /* 0x000fe400078ec0ff */
[----:B------:R-:W-:Y:S02]  /*3da0*/  LOP3.LUT R18, R15, 0xff, RZ, 0xc0, !PT ;  /* 0x000000ff0f127812 */ /* 0x000fe400078ec0ff */
[----:B------:R-:W-:Y:S01]  /*3db0*/  MOV R16, R12 ;  /* 0x0000000c00107202 */ /* 0x000fe20000000f00 */
[----:B------:R-:W-:Y:S01]  /*3dc0*/  VIADD R20, R13, 0xffffffff ;  /* 0xffffffff0d147836 */ /* 0x000fe20000000000 */
[----:B------:R-:W-:-:S04]  /*3dd0*/  IADD3 R19, PT, PT, R18, -0x1, RZ ;  /* 0xffffffff12137810 */ /* 0x000fc80007ffe0ff */
[----:B------:R-:W-:-:S04]  /*3de0*/  ISETP.GT.U32.AND P0, PT, R20, 0xfd, PT ;  /* 0x000000fd1400780c */ /* 0x000fc80003f04070 */
[----:B------:R-:W-:-:S13]  /*3df0*/  ISETP.GT.U32.OR P0, PT, R19, 0xfd, P0 ;  /* 0x000000fd1300780c */ /* 0x000fda0000704470 */
[----:B------:R-:W-:Y:S01]  /*3e00*/  @!P0 MOV R15, RZ ;  /* 0x000000ff000f8202 */ /* 0x000fe20000000f00 */
[----:B------:R-:W-:Y:S06]  /*3e10*/  @!P0 BRA `(.L_x_122) ;  /* 0x00000000005c8947 */ /* 0x000fec0003800000 */
[----:B------:R-:W-:Y:S02]  /*3e20*/  FSETP.GTU.FTZ.AND P1, PT, |R2|, +INF , PT ;  /* 0x7f8000000200780b */ /* 0x000fe40003f3c200 */
[----:B------:R-:W-:-:S04]  /*3e30*/  FSETP.GTU.FTZ.AND P0, PT, |R12|, +INF , PT ;  /* 0x7f8000000c00780b */ /* 0x000fc80003f1c200 */
[----:B------:R-:W-:-:S13]  /*3e40*/  PLOP3.LUT P0, PT, P0, P1, PT, 0xf8, 0x8f ;  /* 0x00000000008f781c */ /* 0x000fda0000703f70 */
[----:B------:R-:W-:Y:S05]  /*3e50*/  @P0 BRA `(.L_x_123) ;  /* 0x00000004004c0947 */ /* 0x000fea0003800000 */
[----:B------:R-:W-:-:S13]  /*3e60*/  LOP3.LUT P0, RZ, R17, 0x7fffffff, R16, 0xc8, !PT ;  /* 0x7fffffff11ff7812 */ /* 0x000fda000780c810 */
[----:B------:R-:W-:Y:S05]  /*3e70*/  @!P0 BRA `(.L_x_124) ;  /* 0x00000004003c8947 */ /* 0x000fea0003800000 */
[----:B------:R-:W-:Y:S02]  /*3e80*/  FSETP.NEU.FTZ.AND P3, PT, |R12|, +INF , PT ;  /* 0x7f8000000c00780b */ /* 0x000fe40003f7d200 */
        /* <DEDUP_REMOVED lines=12> */
[----:B------:R-:W-:Y:S02]  /*3f50*/  @!P0 IMAD.MOV.U32 R15, RZ, RZ, -0x40 ;  /* 0xffffffc0ff0f8424 */ /* 0x000fe400078e00ff */
[----:B------:R-:W-:Y:S01]  /*3f60*/  @!P0 FFMA R16, R12, 1.84467440737095516160e+19, RZ ;  /* 0x5f8000000c108823 */ /* 0x000fe200000000ff */
[----:B------:R-:W-:Y:S02]  /*3f70*/  @!P1 FFMA R17, R2, 1.84467440737095516160e+19, RZ ;  /* 0x5f80000002119823 */ /* 0x000fe400000000ff */
[----:B------:R-:W-:-:S07]  /*3f80*/  @!P1 IADD3 R15, PT, PT, R15, 0x40, RZ ;  /* 0x000000400f0f9810 */ /* 0x000fce0007ffe0ff */
.L_x_122:
[----:B------:R-:W-:Y:S01]  /*3f90*/  LEA R12, R13, 0xc0800000, 0x17 ;  /* 0xc08000000d0c7811 */ /* 0x000fe200078eb8ff */
[----:B------:R-:W-:Y:S01]  /*3fa0*/  VIADD R18, R18, 0xffffff81 ;  /* 0xffffff8112127836 */ /* 0x000fe20000000000 */
[----:B------:R-:W-:Y:S02]  /*3fb0*/  BSSY.RECONVERGENT B2, `(.L_x_127) ;  /* 0x0000035000027945 */ /* 0x000fe40003800200 */
[----:B------:R-:W-:Y:S01]  /*3fc0*/  IADD3 R19, PT, PT, -R12, R17, RZ ;  /* 0x000000110c137210 */ /* 0x000fe20007ffe1ff */
[C---:B------:R-:W-:Y:S01]  /*3fd0*/  IMAD R12, R18.reuse, -0x800000, R16 ;  /* 0xff800000120c7824 */ /* 0x040fe200078e0210 */
[----:B------:R-:W-:Y:S02]  /*3fe0*/  IADD3 R18, PT, PT, R18, 0x7f, -R13 ;  /* 0x0000007f12127810 */ /* 0x000fe40007ffe80d */
[----:B------:R-:W0:Y:S01]  /*3ff0*/  MUFU.RCP R17, R19 ;  /* 0x0000001300117308 */ /* 0x000e220000001000 */
[----:B------:R-:W-:Y:S01]  /*4000*/  FADD.FTZ R21, -R19, -RZ ;  /* 0x800000ff13157221 */ /* 0x000fe20000010100 */
[----:B------:R-:W-:-:S03]  /*4010*/  IADD3 R18, PT, PT, R18, R15, RZ ;  /* 0x0000000f12127210 */ /* 0x000fc60007ffe0ff */
[----:B0-----:R-:W-:-:S04]  /*4020*/  FFMA R20, R17, R21, 1 ;  /* 0x3f80000011147423 */ /* 0x001fc80000000015 */
[----:B------:R-:W-:-:S04]  /*4030*/  FFMA R17, R17, R20, R17 ;  /* 0x0000001411117223 */ /* 0x000fc80000000011 */
[----:B------:R-:W-:-:S04]  /*4040*/  FFMA R16, R12, R17, RZ ;  /* 0x000000110c107223 */ /* 0x000fc800000000ff */
[----:B------:R-:W-:-:S04]  /*4050*/  FFMA R20, R21, R16, R12 ;  /* 0x0000001015147223 */ /* 0x000fc8000000000c */
[----:B------:R-:W-:-:S04]  /*4060*/  FFMA R16, R17, R20, R16 ;  /* 0x0000001411107223 */ /* 0x000fc80000000010 */
[----:B------:R-:W-:-:S04]  /*4070*/  FFMA R21, R21, R16, R12 ;  /* 0x0000001015157223 */ /* 0x000fc8000000000c */
        /* <DEDUP_REMOVED lines=15> */
[C---:B------:R-:W-:Y:S02]  /*4170*/  IADD3 R18, PT, PT, R19.reuse, 0x20, RZ ;  /* 0x0000002013127810 */ /* 0x040fe40007ffe0ff */
[----:B------:R-:W-:Y:S02]  /*4180*/  ISETP.NE.AND P3, PT, R19, RZ, PT ;  /* 0x000000ff1300720c */ /* 0x000fe40003f65270 */
[----:B------:R-:W-:Y:S01]  /*4190*/  LOP3.LUT R15, R13, 0x7fffff, RZ, 0xc0, !PT ;  /* 0x007fffff0d0f7812 */ /* 0x000fe200078ec0ff */
[CCC-:B------:R-:W-:Y:S01]  /*41a0*/  FFMA.RP R13, R17.reuse, R21.reuse, R16.reuse ;  /* 0x00000015110d7223 */ /* 0x1c0fe20000008010 */
[----:B------:R-:W-:Y:S01]  /*41b0*/  FFMA.RM R16, R17, R21, R16 ;  /* 0x0000001511107223 */ /* 0x000fe20000004010 */
[----:B------:R-:W-:Y:S02]  /*41c0*/  ISETP.NE.AND P1, PT, R19, RZ, PT ;  /* 0x000000ff1300720c */ /* 0x000fe40003f25270 */
        /* <DEDUP_REMOVED lines=11> */
[----:B------:R-:W-:-:S05]  /*4280*/  LOP3.LUT R13, R13, R16, RZ, 0xc0, !PT ;  /* 0x000000100d0d7212 */ /* 0x000fca00078ec0ff */
[----:B------:R-:W-:-:S05]  /*4290*/  IMAD.IADD R13, R18, 0x1, R13 ;  /* 0x00000001120d7824 */ /* 0x000fca00078e020d */
[----:B------:R-:W-:Y:S01]  /*42a0*/  LOP3.LUT R12, R13, R12, RZ, 0xfc, !PT ;  /* 0x0000000c0d0c7212 */ /* 0x000fe200078efcff */
[----:B------:R-:W-:Y:S06]  /*42b0*/  BRA `(.L_x_130) ;  /* 0x0000000000107947 */ /* 0x000fec0003800000 */
.L_x_129:
[----:B------:R-:W-:-:S04]  /*42c0*/  LOP3.LUT R12, R12, 0x80000000, RZ, 0xc0, !PT ;  /* 0x800000000c0c7812 */ /* 0x000fc800078ec0ff */
[----:B------:R-:W-:Y:S01]  /*42d0*/  LOP3.LUT R12, R12, 0x7f800000, RZ, 0xfc, !PT ;  /* 0x7f8000000c0c7812 */ /* 0x000fe200078efcff */
[----:B------:R-:W-:Y:S06]  /*42e0*/  BRA `(.L_x_130) ;  /* 0x0000000000047947 */ /* 0x000fec0003800000 */
.L_x_128:
[----:B------:R-:W-:-:S07]  /*42f0*/  LEA R12, R18, R12, 0x17 ;  /* 0x0000000c120c7211 */ /* 0x000fce00078eb8ff */
.L_x_130:
[----:B------:R-:W-:Y:S05]  /*4300*/  BSYNC.RECONVERGENT B2 ;  /* 0x0000000000027941 */ /* 0x000fea0003800200 */
.L_x_127:
[----:B------:R-:W-:Y:S05]  /*4310*/  BRA `(.L_x_131) ;  /* 0x0000000000207947 */ /* 0x000fea0003800000 */
.L_x_126:
[----:B------:R-:W-:-:S04]  /*4320*/  LOP3.LUT R12, R17, 0x80000000, R16, 0x48, !PT ;  /* 0x80000000110c7812 */ /* 0x000fc800078e4810 */
[----:B------:R-:W-:Y:S01]  /*4330*/  LOP3.LUT R12, R12, 0x7f800000, RZ, 0xfc, !PT ;  /* 0x7f8000000c0c7812 */ /* 0x000fe200078efcff */
[----:B------:R-:W-:Y:S06]  /*4340*/  BRA `(.L_x_131) ;  /* 0x0000000000147947 */ /* 0x000fec0003800000 */
.L_x_125:
[----:B------:R-:W-:Y:S01]  /*4350*/  LOP3.LUT R12, R17, 0x80000000, R16, 0x48, !PT ;  /* 0x80000000110c7812 */ /* 0x000fe200078e4810 */
[----:B------:R-:W-:Y:S06]  /*4360*/  BRA `(.L_x_131) ;  /* 0x00000000000c7947 */ /* 0x000fec0003800000 */
.L_x_124:
[----:B------:R-:W0:Y:S01]  /*4370*/  MUFU.RSQ R12, -QNAN ;  /* 0xffc00000000c7908 */ /* 0x000e220000001400 */
[----:B------:R-:W-:Y:S05]  /*4380*/  BRA `(.L_x_131) ;  /* 0x0000000000047947 */ /* 0x000fea0003800000 */
.L_x_123:
[----:B------:R-:W-:-:S07]  /*4390*/  FADD.FTZ R12, R12, R2 ;  /* 0x000000020c0c7221 */ /* 0x000fce0000010000 */
.L_x_131:
[----:B------:R-:W-:Y:S05]  /*43a0*/  BSYNC.RECONVERGENT B1 ;  /* 0x0000000000017941 */ /* 0x000fea0003800200 */
.L_x_121:
[----:B------:R-:W-:-:S04]  /*43b0*/  HFMA2 R15, -RZ, RZ, 0, 0 ;  /* 0x00000000ff0f7431 */ /* 0x000fc800000001ff */
[----:B0-----:R-:W-:Y:S05]  /*43c0*/  RET.REL.NODEC R14 `(_Z12dense_kernelPKfS0_S0_Pfii) ;  /* 0xffffffbc0e0c7950 */ /* 0x001fea0003c3ffff */
.L_x_132:
        /* <DEDUP_REMOVED lines=11> */
.L_x_138:


//--------------------- .nv.shared.reserved.0     --------------------------
	.section	.nv.shared.reserved.0,"aw",@nobits
	.weak		__nv_reservedSMEM_offset_0_alias
	.size		__nv_reservedSMEM_offset_0_alias, 0, 64
	.other		__nv_reservedSMEM_offset_0_alias,@"STO_CUDA_RESERVED_SHARED STV_DEFAULT"
__nv_reservedSMEM_offset_0_alias:
	.zero		0
	.zero		64


//--------------------- .nv.constant0._Z16blockdiag_kernelPKfS0_S0_Pfiii --------------------------
	.section	.nv.constant0._Z16blockdiag_kernelPKfS0_S0_Pfiii,"a",@progbits
	.sectionflags	@""
	.align	4
.nv.constant0._Z16blockdiag_kernelPKfS0_S0_Pfiii:
	.zero		940


//--------------------- .nv.constant0._Z12dense_kernelPKfS0_S0_Pfii --------------------------
	.section	.nv.constant0._Z12dense_kernelPKfS0_S0_Pfii,"a",@progbits
	.sectionflags	@""
	.align	4
.nv.constant0._Z12dense_kernelPKfS0_S0_Pfii:
	.zero		936


//--------------------- SYMBOLS --------------------------

	.type		.nv.reservedSmem.offset0,@object
	.size		.nv.reservedSmem.offset0,0x4
